	.target	sm_90a

	.elftype	@"ET_EXEC"


//--------------------- .note.nv.tkinfo           --------------------------
	.section	.note.nv.tkinfo,"",@"SHT_NOTE"
	.sectionflags	@"SHF_NOTE_NV_TKINFO"
	.tkinfo
        /*0018*/ 	.word	0x00000002
        /*0030*/ 	.string	""
        /*0030*/ 	.string	"ptxas"
        /*0030*/ 	.string	"Cuda compilation tools, release 13.0, V13.0.88"
        /*0030*/ 	.string	"Build cuda_13.0.r13.0/compiler.36424714_0"
        /*0030*/ 	.string	"-arch sm_90a -m 64 "



//--------------------- .note.nv.cuinfo           --------------------------
	.section	.note.nv.cuinfo,"",@"SHT_NOTE"
	.sectionflags	@"SHF_NOTE_NV_CUINFO"
        /*0018*/ 	.short	0x0002
        /*001a*/ 	.short	0x005a
        /*001c*/ 	.short	0x0082
	.zero		2


//--------------------- .nv.info                  --------------------------
	.section	.nv.info,"",@"SHT_CUDA_INFO"
	.align	4


	//----- nvinfo : EIATTR_REGCOUNT
	.align		4
        /*0000*/ 	.byte	0x04, 0x2f
        /*0002*/ 	.short	(.L_15 - .L_14)
	.align		4
.L_14:
        /*0004*/ 	.word	index@(_ZN7cutlass13device_kernelINS_4gemm6kernel13GemmUniversalIN4cute5tupleIJiiiiEEENS1_10collective13CollectiveMmaINS1_34MainloopSm90TmaGmmaWarpSpecializedILi5ENS5_IJNS4_1CILi4EEESB_NSA_ILi1EEEEEENS1_32KernelTmaWarpSpecializedPingpongEEENS5_IJNSA_ILi64EEENSA_ILi256EEENSA_ILi128EEEEEEaNS5_IJlSC_lEEEaSK_NS4_8TiledMMAINS4_8MMA_AtomIJNS4_4SM904GMMA27MMA_64x256x32_S32S8S8_SS_TNEEEENS4_6LayoutINS5_IJSC_SC_SC_EEENS5_IJNSA_ILi0EEEST_ST_EEEEENS5_IJNS4_10UnderscoreESW_SW_EEEEENS4_23SM90_TMA_LOAD_MULTICASTENS4_14ComposedLayoutINS4_7SwizzleILi3ELi4ELi3EEENS4_18smem_ptr_flag_bitsILi8EEENSR_INS5_IJNSA_ILi8EEESI_EEENS5_IJSI_SC_EEEEEEEvNS4_8identityESZ_S19_vS1A_EENS_8epilogue10collective6detail29Sm90TmaWarpSpecializedAdapterINS1D_15DefaultEpilogueIaSK_SK_NS1C_6thread17LinearCombinationIaLi1EiiLNS1H_9ScaleType4KindE0ELNS_15FloatRoundStyleE2EaEENS1_15EpilogueDefaultEEEEEvvEEEEvNT_6ParamsE)
        /*0008*/ 	.word	0x000000a8


	//----- nvinfo : EIATTR_FRAME_SIZE
	.align		4
.L_15:
        /*000c*/ 	.byte	0x04, 0x11
        /*000e*/ 	.short	(.L_17 - .L_16)
	.align		4
.L_16:
        /*0010*/ 	.word	index@(_ZN7cutlass13device_kernelINS_4gemm6kernel13GemmUniversalIN4cute5tupleIJiiiiEEENS1_10collective13CollectiveMmaINS1_34MainloopSm90TmaGmmaWarpSpecializedILi5ENS5_IJNS4_1CILi4EEESB_NSA_ILi1EEEEEENS1_32KernelTmaWarpSpecializedPingpongEEENS5_IJNSA_ILi64EEENSA_ILi256EEENSA_ILi128EEEEEEaNS5_IJlSC_lEEEaSK_NS4_8TiledMMAINS4_8MMA_AtomIJNS4_4SM904GMMA27MMA_64x256x32_S32S8S8_SS_TNEEEENS4_6LayoutINS5_IJSC_SC_SC_EEENS5_IJNSA_ILi0EEEST_ST_EEEEENS5_IJNS4_10UnderscoreESW_SW_EEEEENS4_23SM90_TMA_LOAD_MULTICASTENS4_14ComposedLayoutINS4_7SwizzleILi3ELi4ELi3EEENS4_18smem_ptr_flag_bitsILi8EEENSR_INS5_IJNSA_ILi8EEESI_EEENS5_IJSI_SC_EEEEEEEvNS4_8identityESZ_S19_vS1A_EENS_8epilogue10collective6detail29Sm90TmaWarpSpecializedAdapterINS1D_15DefaultEpilogueIaSK_SK_NS1C_6thread17LinearCombinationIaLi1EiiLNS1H_9ScaleType4KindE0ELNS_15FloatRoundStyleE2EaEENS1_15EpilogueDefaultEEEEEvvEEEEvNT_6ParamsE)
        /*0014*/ 	.word	0x00000008


	//----- nvinfo : EIATTR_MIN_STACK_SIZE
	.align		4
.L_17:
        /*0018*/ 	.byte	0x04, 0x12
        /*001a*/ 	.short	(.L_19 - .L_18)
	.align		4
.L_18:
        /*001c*/ 	.word	index@(_ZN7cutlass13device_kernelINS_4gemm6kernel13GemmUniversalIN4cute5tupleIJiiiiEEENS1_10collective13CollectiveMmaINS1_34MainloopSm90TmaGmmaWarpSpecializedILi5ENS5_IJNS4_1CILi4EEESB_NSA_ILi1EEEEEENS1_32KernelTmaWarpSpecializedPingpongEEENS5_IJNSA_ILi64EEENSA_ILi256EEENSA_ILi128EEEEEEaNS5_IJlSC_lEEEaSK_NS4_8TiledMMAINS4_8MMA_AtomIJNS4_4SM904GMMA27MMA_64x256x32_S32S8S8_SS_TNEEEENS4_6LayoutINS5_IJSC_SC_SC_EEENS5_IJNSA_ILi0EEEST_ST_EEEEENS5_IJNS4_10UnderscoreESW_SW_EEEEENS4_23SM90_TMA_LOAD_MULTICASTENS4_14ComposedLayoutINS4_7SwizzleILi3ELi4ELi3EEENS4_18smem_ptr_flag_bitsILi8EEENSR_INS5_IJNSA_ILi8EEESI_EEENS5_IJSI_SC_EEEEEEEvNS4_8identityESZ_S19_vS1A_EENS_8epilogue10collective6detail29Sm90TmaWarpSpecializedAdapterINS1D_15DefaultEpilogueIaSK_SK_NS1C_6thread17LinearCombinationIaLi1EiiLNS1H_9ScaleType4KindE0ELNS_15FloatRoundStyleE2EaEENS1_15EpilogueDefaultEEEEEvvEEEEvNT_6ParamsE)
        /*0020*/ 	.word	0x00000008
.L_19:


//--------------------- .nv.compat                --------------------------
	.section	.nv.compat,"",@"SHT_CUDA_COMPAT_INFO"
	.align	4
        /*0000*/ 	.byte	0x02, 0x09, 0x01, 0x00, 0x02, 0x02, 0x04, 0x00, 0x02, 0x05, 0x05, 0x00, 0x03, 0x07, 0x01, 0x01
        /*0010*/ 	.byte	0x02, 0x03, 0x01, 0x00, 0x02, 0x06, 0x01, 0x00, 0x04, 0x0b, 0x08, 0x00, 0x00, 0x00, 0x00, 0x00
        /*0020*/ 	.byte	0x00, 0x00, 0x00, 0x00


//--------------------- .nv.info._ZN7cutlass13device_kernelINS_4gemm6kernel13GemmUniversalIN4cute5tupleIJiiiiEEENS1_10collective13CollectiveMmaINS1_34MainloopSm90TmaGmmaWarpSpecializedILi5ENS5_IJNS4_1CILi4EEESB_NSA_ILi1EEEEEENS1_32KernelTmaWarpSpecializedPingpongEEENS5_IJNSA_ILi64EEENSA_ILi256EEENSA_ILi128EEEEEEaNS5_IJlSC_lEEEaSK_NS4_8TiledMMAINS4_8MMA_AtomIJNS4_4SM904GMMA27MMA_64x256x32_S32S8S8_SS_TNEEEENS4_6LayoutINS5_IJSC_SC_SC_EEENS5_IJNSA_ILi0EEEST_ST_EEEEENS5_IJNS4_10UnderscoreESW_SW_EEEEENS4_23SM90_TMA_LOAD_MULTICASTENS4_14ComposedLayoutINS4_7SwizzleILi3ELi4ELi3EEENS4_18smem_ptr_flag_bitsILi8EEENSR_INS5_IJNSA_ILi8EEESI_EEENS5_IJSI_SC_EEEEEEEvNS4_8identityESZ_S19_vS1A_EENS_8epilogue10collective6detail29Sm90TmaWarpSpecializedAdapterINS1D_15DefaultEpilogueIaSK_SK_NS1C_6thread17LinearCombinationIaLi1EiiLNS1H_9ScaleType4KindE0ELNS_15FloatRoundStyleE2EaEENS1_15EpilogueDefaultEEEEEvvEEEEvNT_6ParamsE --------------------------
	.section	.nv.info._ZN7cutlass13device_kernelINS_4gemm6kernel13GemmUniversalIN4cute5tupleIJiiiiEEENS1_10collective13CollectiveMmaINS1_34MainloopSm90TmaGmmaWarpSpecializedILi5ENS5_IJNS4_1CILi4EEESB_NSA_ILi1EEEEEENS1_32KernelTmaWarpSpecializedPingpongEEENS5_IJNSA_ILi64EEENSA_ILi256EEENSA_ILi128EEEEEEaNS5_IJlSC_lEEEaSK_NS4_8TiledMMAINS4_8MMA_AtomIJNS4_4SM904GMMA27MMA_64x256x32_S32S8S8_SS_TNEEEENS4_6LayoutINS5_IJSC_SC_SC_EEENS5_IJNSA_ILi0EEEST_ST_EEEEENS5_IJNS4_10UnderscoreESW_SW_EEEEENS4_23SM90_TMA_LOAD_MULTICASTENS4_14ComposedLayoutINS4_7SwizzleILi3ELi4ELi3EEENS4_18smem_ptr_flag_bitsILi8EEENSR_INS5_IJNSA_ILi8EEESI_EEENS5_IJSI_SC_EEEEEEEvNS4_8identityESZ_S19_vS1A_EENS_8epilogue10collective6detail29Sm90TmaWarpSpecializedAdapterINS1D_15DefaultEpilogueIaSK_SK_NS1C_6thread17LinearCombinationIaLi1EiiLNS1H_9ScaleType4KindE0ELNS_15FloatRoundStyleE2EaEENS1_15EpilogueDefaultEEEEEvvEEEEvNT_6ParamsE,"",@"SHT_CUDA_INFO"
	.sectionflags	@""
	.align	4


	//----- nvinfo : EIATTR_CUDA_API_VERSION
	.align		4
        /*0000*/ 	.byte	0x04, 0x37
        /*0002*/ 	.short	(.L_21 - .L_20)
.L_20:
        /*0004*/ 	.word	0x00000082


	//----- nvinfo : EIATTR_KPARAM_INFO
	.align		4
.L_21:
        /*0008*/ 	.byte	0x04, 0x17
        /*000a*/ 	.short	(.L_23 - .L_22)
.L_22:
        /*000c*/ 	.word	0x00000000
        /*0010*/ 	.short	0x0000
        /*0012*/ 	.short	0x0070
        /*0014*/ 	.byte	0x00, 0xf0, 0x01, 0x10


	//----- nvinfo : EIATTR_SPARSE_MMA_MASK
	.align		4
.L_23:
        /*0018*/ 	.byte	0x03, 0x50
        /*001a*/ 	.short	0x0000


	//----- nvinfo : EIATTR_MAXREG_COUNT
	.align		4
        /*001c*/ 	.byte	0x03, 0x1b
        /*001e*/ 	.short	0x00a8


	//----- nvinfo : EIATTR_NUM_BARRIERS
	.align		4
        /*0020*/ 	.byte	0x02, 0x4c
        /*0022*/ 	.byte	0x01
	.zero		1


	//----- nvinfo : EIATTR_EXTERNS
	.align		4
        /*0024*/ 	.byte	0x04, 0x0f
        /*0026*/ 	.short	(.L_25 - .L_24)


	//   ....[0]....
	.align		4
.L_24:
        /*0028*/ 	.word	index@(__assertfail)


	//----- nvinfo : EIATTR_ANNOTATIONS
	.align		4
.L_25:
        /*002c*/ 	.byte	0x04, 0x55
        /*002e*/ 	.short	(.L_27 - .L_26)


	//   ....[0]....
.L_26:
        /*0030*/ 	.word	0x00000001
        /*0034*/ 	.byte	0xf0, 0x0d, 0x00, 0x00, 0x01, 0x00, 0x00, 0x00, 0xe0, 0x85, 0x00, 0x00, 0x01, 0x00, 0x00, 0x00
        /*0044*/ 	.byte	0xa0, 0x93, 0x00, 0x00


	//----- nvinfo : EIATTR_MERCURY_ISA_VERSION
	.align		4
.L_27:
        /*0048*/ 	.byte	0x03, 0x5f
        /*004a*/ 	.short	0x0101


	//----- nvinfo : EIATTR_INT_WARP_WIDE_INSTR_OFFSETS
	.align		4
        /*004c*/ 	.byte	0x04, 0x31
        /*004e*/ 	.short	(.L_29 - .L_28)


	//   ....[0]....
.L_28:
        /*0050*/ 	.word	0x000005b0


	//   ....[1]....
        /*0054*/ 	.word	0x000005c0


	//   ....[2]....
        /*0058*/ 	.word	0x000005d0


	//   ....[3]....
        /*005c*/ 	.word	0x00000710


	//   ....[4]....
        /*0060*/ 	.word	0x00000730


	//   ....[5]....
        /*0064*/ 	.word	0x00000740


	//   ....[6]....
        /*0068*/ 	.word	0x000007d0


	//   ....[7]....
        /*006c*/ 	.word	0x00000820


	//   ....[8]....
        /*0070*/ 	.word	0x00002060


	//----- nvinfo : EIATTR_COOP_GROUP_MASK_REGIDS
	.align		4
.L_29:
        /*0074*/ 	.byte	0x04, 0x29
        /*0076*/ 	.short	(.L_31 - .L_30)


	//   ....[0]....
.L_30:
        /*0078*/ 	.word	0xffffffff


	//   ....[1]....
        /*007c*/ 	.word	0xffffffff


	//   ....[2]....
        /*0080*/ 	.word	0xffffffff


	//   ....[3]....
        /*0084*/ 	.word	0xffffffff


	//   ....[4]....
        /*0088*/ 	.word	0xffffffff


	//   ....[5]....
        /*008c*/ 	.word	0xffffffff


	//   ....[6]....
        /*0090*/ 	.word	0xffffffff


	//----- nvinfo : EIATTR_COOP_GROUP_INSTR_OFFSETS
	.align		4
.L_31:
        /*0094*/ 	.byte	0x04, 0x28
        /*0096*/ 	.short	(.L_33 - .L_32)


	//   ....[0]....
.L_32:
        /*0098*/ 	.word	0x00000070


	//   ....[1]....
        /*009c*/ 	.word	0x00000080


	//   ....[2]....
        /*00a0*/ 	.word	0x00000140


	//   ....[3]....
        /*00a4*/ 	.word	0x00000350


	//   ....[4]....
        /*00a8*/ 	.word	0x00000390


	//   ....[5]....
        /*00ac*/ 	.word	0x00000760


	//   ....[6]....
        /*00b0*/ 	.word	0x00000990


	//----- nvinfo : EIATTR_REG_RECONFIG
	.align		4
.L_33:
        /*00b4*/ 	.byte	0x01, 0x54
	.zero		2


	//----- nvinfo : EIATTR_SYSCALL_OFFSETS
	.align		4
        /*00b8*/ 	.byte	0x04, 0x46
        /*00ba*/ 	.short	(.L_35 - .L_34)


	//   ....[0]....
.L_34:
        /*00bc*/ 	.word	0x00001810


	//----- nvinfo : EIATTR_MBARRIER_INSTR_OFFSETS
	.align		4
.L_35:
        /*00c0*/ 	.byte	0x04, 0x39
        /*00c2*/ 	.short	(.L_37 - .L_36)


	//   ....[0]....
.L_36:
        /*00c4*/ 	.word	0x00000280
        /*00c8*/ 	.word	0x000000ff
        /*00cc*/ 	.word	0x00000000
        /*00d0*/ 	.short	0x0100
        /*00d2*/ 	.byte	0x08
	.zero		1


	//   ....[1]....
        /*00d4*/ 	.word	0x00000290
        /*00d8*/ 	.word	0x000000ff
        /*00dc*/ 	.word	0x00000028
        /*00e0*/ 	.short	0x0100
        /*00e2*/ 	.byte	0x08
	.zero		1


	//   ....[2]....
        /*00e4*/ 	.word	0x000002a0
        /*00e8*/ 	.word	0x000000ff
        /*00ec*/ 	.word	0x00000008
        /*00f0*/ 	.short	0x0100
        /*00f2*/ 	.byte	0x08
	.zero		1


	//   ....[3]....
        /*00f4*/ 	.word	0x000002b0
        /*00f8*/ 	.word	0x000000ff
        /*00fc*/ 	.word	0x00000030
        /*0100*/ 	.short	0x0100
        /*0102*/ 	.byte	0x08
	.zero		1


	//   ....[4]....
        /*0104*/ 	.word	0x000002c0
        /*0108*/ 	.word	0x000000ff
        /*010c*/ 	.word	0x00000010
        /*0110*/ 	.short	0x0100
        /*0112*/ 	.byte	0x08
	.zero		1


	//   ....[5]....
        /*0114*/ 	.word	0x000002d0
        /*0118*/ 	.word	0x000000ff
        /*011c*/ 	.word	0x00000038
        /*0120*/ 	.short	0x0100
        /*0122*/ 	.byte	0x08
	.zero		1


	//   ....[6]....
        /*0124*/ 	.word	0x000002e0
        /*0128*/ 	.word	0x000000ff
        /*012c*/ 	.word	0x00000018
        /*0130*/ 	.short	0x0100
        /*0132*/ 	.byte	0x08
	.zero		1


	//   ....[7]....
        /*0134*/ 	.word	0x000002f0
        /*0138*/ 	.word	0x000000ff
        /*013c*/ 	.word	0x00000040
        /*0140*/ 	.short	0x0100
        /*0142*/ 	.byte	0x08
	.zero		1


	//   ....[8]....
        /*0144*/ 	.word	0x00000300
        /*0148*/ 	.word	0x000000ff
        /*014c*/ 	.word	0x00000020
        /*0150*/ 	.short	0x0100
        /*0152*/ 	.byte	0x08
	.zero		1


	//   ....[9]....
        /*0154*/ 	.word	0x00000310
        /*0158*/ 	.word	0x000000ff
        /*015c*/ 	.word	0x00000048
        /*0160*/ 	.short	0x0100
        /*0162*/ 	.byte	0x08
	.zero		1


	//   ....[10]....
        /*0164*/ 	.word	0x00000850
        /*0168*/ 	.word	0x000000ff
        /*016c*/ 	.word	0x00000080
        /*0170*/ 	.short	0x0100
        /*0172*/ 	.byte	0x08
	.zero		1


	//   ....[11]....
        /*0174*/ 	.word	0x000008e0
        /*0178*/ 	.word	0x000000ff
        /*017c*/ 	.word	0x00000088
        /*0180*/ 	.short	0x0100
        /*0182*/ 	.byte	0x08
	.zero		1


	//   ....[12]....
        /*0184*/ 	.word	0x00000910
        /*0188*/ 	.word	0x000000ff
        /*018c*/ 	.word	0x00000060
        /*0190*/ 	.short	0x0100
        /*0192*/ 	.byte	0x09
	.zero		1


	//   ....[13]....
        /*0194*/ 	.word	0x00000920
        /*0198*/ 	.word	0x000000ff
        /*019c*/ 	.word	0x00000068
        /*01a0*/ 	.short	0x0100
        /*01a2*/ 	.byte	0x09
	.zero		1


	//   ....[14]....
        /*01a4*/ 	.word	0x00000930
        /*01a8*/ 	.word	0x000000ff
        /*01ac*/ 	.word	0x00000070
        /*01b0*/ 	.short	0x0100
        /*01b2*/ 	.byte	0x09
	.zero		1


	//   ....[15]....
        /*01b4*/ 	.word	0x00000940
        /*01b8*/ 	.word	0x000000ff
        /*01bc*/ 	.word	0x00000078
        /*01c0*/ 	.short	0x0100
        /*01c2*/ 	.byte	0x09
	.zero		1


	//   ....[16]....
        /*01c4*/ 	.word	0x000016f0
        /*01c8*/ 	.word	0x0000009f
        /*01cc*/ 	.word	0x00000000
        /*01d0*/ 	.short	0x010a
        /*01d2*/ 	.byte	0x2a
	.zero		1


	//   ....[17]....
        /*01d4*/ 	.word	0x000018a0
        /*01d8*/ 	.word	0x00000003
        /*01dc*/ 	.word	0x00000000
        /*01e0*/ 	.short	0x010a
        /*01e2*/ 	.byte	0x3f
	.zero		1


	//   ....[18]....
        /*01e4*/ 	.word	0x00001900
        /*01e8*/ 	.word	0x00000003
        /*01ec*/ 	.word	0x00000000
        /*01f0*/ 	.short	0x010a
        /*01f2*/ 	.byte	0x3f
	.zero		1


	//   ....[19]....
        /*01f4*/ 	.word	0x00001c60
        /*01f8*/ 	.word	0x000000ff
        /*01fc*/ 	.word	0x00000000
        /*0200*/ 	.short	0x010a
        /*0202*/ 	.byte	0x04
	.zero		1


	//   ....[20]....
        /*0204*/ 	.word	0x00001ca0
        /*0208*/ 	.word	0x000000ff
        /*020c*/ 	.word	0x00000000
        /*0210*/ 	.short	0x010a
        /*0212*/ 	.byte	0x04
	.zero		1


	//   ....[21]....
        /*0214*/ 	.word	0x00001f00
        /*0218*/ 	.word	0x00000004
        /*021c*/ 	.word	0x00000000
        /*0220*/ 	.short	0x0101
        /*0222*/ 	.byte	0x3f
	.zero		1


	//   ....[22]....
        /*0224*/ 	.word	0x00002000
        /*0228*/ 	.word	0x000000a0
        /*022c*/ 	.word	0x00000000
        /*0230*/ 	.short	0x0101
        /*0232*/ 	.byte	0x2d
	.zero		1


	//   ....[23]....
        /*0234*/ 	.word	0x00002100
        /*0238*/ 	.word	0x00000000
        /*023c*/ 	.word	0x00000000
        /*0240*/ 	.short	0x0101
        /*0242*/ 	.byte	0x3f
	.zero		1


	//   ....[24]....
        /*0244*/ 	.word	0x000021c0
        /*0248*/ 	.word	0x0000009f
        /*024c*/ 	.word	0x00000010
        /*0250*/ 	.short	0x010a
        /*0252*/ 	.byte	0x2a
	.zero		1


	//   ....[25]....
        /*0254*/ 	.word	0x00008600
        /*0258*/ 	.word	0x000000a2
        /*025c*/ 	.word	0x00000000
        /*0260*/ 	.short	0x0101
        /*0262*/ 	.byte	0x2d
	.zero		1


	//   ....[26]....
        /*0264*/ 	.word	0x000090f0
        /*0268*/ 	.word	0x0000000a
        /*026c*/ 	.word	0x00000028
        /*0270*/ 	.short	0x010a
        /*0272*/ 	.byte	0x3f
	.zero		1


	//   ....[27]....
        /*0274*/ 	.word	0x000094b0
        /*0278*/ 	.word	0x00000005
        /*027c*/ 	.word	0x00000088
        /*0280*/ 	.short	0x0101
        /*0282*/ 	.byte	0x3f
	.zero		1


	//   ....[28]....
        /*0284*/ 	.word	0x00009c30
        /*0288*/ 	.word	0x00000009
        /*028c*/ 	.word	0x00000000
        /*0290*/ 	.short	0x010a
        /*0292*/ 	.byte	0x3f
	.zero		1


	//   ....[29]....
        /*0294*/ 	.word	0x00009cb0
        /*0298*/ 	.word	0x00000008
        /*029c*/ 	.word	0x00000000
        /*02a0*/ 	.short	0x010a
        /*02a2*/ 	.byte	0x3f
	.zero		1


	//   ....[30]....
        /*02a4*/ 	.word	0x00009d40
        /*02a8*/ 	.word	0x00000009
        /*02ac*/ 	.word	0x00000000
        /*02b0*/ 	.short	0x010a
        /*02b2*/ 	.byte	0x3f
	.zero		1


	//   ....[31]....
        /*02b4*/ 	.word	0x00009dd0
        /*02b8*/ 	.word	0x00000006
        /*02bc*/ 	.word	0x00000000
        /*02c0*/ 	.short	0x010a
        /*02c2*/ 	.byte	0x3f
	.zero		1


	//   ....[32]....
        /*02c4*/ 	.word	0x00009e60
        /*02c8*/ 	.word	0x00000003
        /*02cc*/ 	.word	0x00000000
        /*02d0*/ 	.short	0x010a
        /*02d2*/ 	.byte	0x3f
	.zero		1


	//   ....[33]....
        /*02d4*/ 	.word	0x00009ec0
        /*02d8*/ 	.word	0x000000a1
        /*02dc*/ 	.word	0x00000000
        /*02e0*/ 	.short	0x010a
        /*02e2*/ 	.byte	0x3f
	.zero		1


	//   ....[34]....
        /*02e4*/ 	.word	0x00009f10
        /*02e8*/ 	.word	0x00000003
        /*02ec*/ 	.word	0x00000000
        /*02f0*/ 	.short	0x010a
        /*02f2*/ 	.byte	0x3f
	.zero		1


	//   ....[35]....
        /*02f4*/ 	.word	0x00009f70
        /*02f8*/ 	.word	0x00000005
        /*02fc*/ 	.word	0x00000000
        /*0300*/ 	.short	0x010a
        /*0302*/ 	.byte	0x3f
	.zero		1


	//   ....[36]....
        /*0304*/ 	.word	0x00009fc0
        /*0308*/ 	.word	0x000000a1
        /*030c*/ 	.word	0x00000010
        /*0310*/ 	.short	0x010a
        /*0312*/ 	.byte	0x3f
	.zero		1


	//   ....[37]....
        /*0314*/ 	.word	0x0000a090
        /*0318*/ 	.word	0x0000000a
        /*031c*/ 	.word	0x00000028
        /*0320*/ 	.short	0x010a
        /*0322*/ 	.byte	0x3f
	.zero		1


	//   ....[38]....
        /*0324*/ 	.word	0x0000a160
        /*0328*/ 	.word	0x00000009
        /*032c*/ 	.word	0x00000000
        /*0330*/ 	.short	0x010a
        /*0332*/ 	.byte	0x3f
	.zero		1


	//   ....[39]....
        /*0334*/ 	.word	0x0000a1b0
        /*0338*/ 	.word	0x00000008
        /*033c*/ 	.word	0x00000000
        /*0340*/ 	.short	0x010a
        /*0342*/ 	.byte	0x3f
	.zero		1


	//   ....[40]....
        /*0344*/ 	.word	0x0000a200
        /*0348*/ 	.word	0x00000009
        /*034c*/ 	.word	0x00000000
        /*0350*/ 	.short	0x010a
        /*0352*/ 	.byte	0x3f
	.zero		1


	//   ....[41]....
        /*0354*/ 	.word	0x0000a250
        /*0358*/ 	.word	0x00000006
        /*035c*/ 	.word	0x00000000
        /*0360*/ 	.short	0x010a
        /*0362*/ 	.byte	0x3f
	.zero		1


	//----- nvinfo : EIATTR_NUM_MBARRIERS
	.align		4
.L_37:
        /*0364*/ 	.byte	0x03, 0x38
        /*0366*/ 	.short	0x0010


	//----- nvinfo : EIATTR_EXIT_INSTR_OFFSETS
	.align		4
        /*0368*/ 	.byte	0x04, 0x1c
        /*036a*/ 	.short	(.L_39 - .L_38)


	//   ....[0]....
.L_38:
        /*036c*/ 	.word	0x00001430


	//   ....[1]....
        /*0370*/ 	.word	0x00001490


	//   ....[2]....
        /*0374*/ 	.word	0x00008c90


	//   ....[3]....
        /*0378*/ 	.word	0x00008cc0


	//   ....[4]....
        /*037c*/ 	.word	0x00009eb0


	//----- nvinfo : EIATTR_MAX_THREADS
	.align		4
.L_39:
        /*0380*/ 	.byte	0x04, 0x05
        /*0382*/ 	.short	(.L_41 - .L_40)
.L_40:
        /*0384*/ 	.word	0x00000180
        /*0388*/ 	.word	0x00000001
        /*038c*/ 	.word	0x00000001


	//----- nvinfo : EIATTR_CRS_STACK_SIZE
	.align		4
.L_41:
        /*0390*/ 	.byte	0x04, 0x1e
        /*0392*/ 	.short	(.L_43 - .L_42)
.L_42:
        /*0394*/ 	.word	0x00000000


	//----- nvinfo : EIATTR_CBANK_PARAM_SIZE
	.align		4
.L_43:
        /*0398*/ 	.byte	0x03, 0x19
        /*039a*/ 	.short	0x0470


	//----- nvinfo : EIATTR_PARAM_CBANK
	.align		4
        /*039c*/ 	.byte	0x04, 0x0a
        /*039e*/ 	.short	(.L_45 - .L_44)
	.align		4
.L_44:
        /*03a0*/ 	.word	index@(.nv.constant0._ZN7cutlass13device_kernelINS_4gemm6kernel13GemmUniversalIN4cute5tupleIJiiiiEEENS1_10collective13CollectiveMmaINS1_34MainloopSm90TmaGmmaWarpSpecializedILi5ENS5_IJNS4_1CILi4EEESB_NSA_ILi1EEEEEENS1_32KernelTmaWarpSpecializedPingpongEEENS5_IJNSA_ILi64EEENSA_ILi256EEENSA_ILi128EEEEEEaNS5_IJlSC_lEEEaSK_NS4_8TiledMMAINS4_8MMA_AtomIJNS4_4SM904GMMA27MMA_64x256x32_S32S8S8_SS_TNEEEENS4_6LayoutINS5_IJSC_SC_SC_EEENS5_IJNSA_ILi0EEEST_ST_EEEEENS5_IJNS4_10UnderscoreESW_SW_EEEEENS4_23SM90_TMA_LOAD_MULTICASTENS4_14ComposedLayoutINS4_7SwizzleILi3ELi4ELi3EEENS4_18smem_ptr_flag_bitsILi8EEENSR_INS5_IJNSA_ILi8EEESI_EEENS5_IJSI_SC_EEEEEEEvNS4_8identityESZ_S19_vS1A_EENS_8epilogue10collective6detail29Sm90TmaWarpSpecializedAdapterINS1D_15DefaultEpilogueIaSK_SK_NS1C_6thread17LinearCombinationIaLi1EiiLNS1H_9ScaleType4KindE0ELNS_15FloatRoundStyleE2EaEENS1_15EpilogueDefaultEEEEEvvEEEEvNT_6ParamsE)
        /*03a4*/ 	.short	0x0210
        /*03a6*/ 	.short	0x0470


	//----- nvinfo : EIATTR_SW_WAR
	.align		4
.L_45:
        /*03a8*/ 	.byte	0x04, 0x36
        /*03aa*/ 	.short	(.L_47 - .L_46)
.L_46:
        /*03ac*/ 	.word	0x00000008
.L_47:


//--------------------- .nv.callgraph             --------------------------
	.section	.nv.callgraph,"",@"SHT_CUDA_CALLGRAPH"
	.align	4
	.sectionentsize	8
	.align		4
        /*0000*/ 	.word	0x00000000
	.align		4
        /*0004*/ 	.word	0xffffffff
	.align		4
        /*0008*/ 	.word	index@(_ZN7cutlass13device_kernelINS_4gemm6kernel13GemmUniversalIN4cute5tupleIJiiiiEEENS1_10collective13CollectiveMmaINS1_34MainloopSm90TmaGmmaWarpSpecializedILi5ENS5_IJNS4_1CILi4EEESB_NSA_ILi1EEEEEENS1_32KernelTmaWarpSpecializedPingpongEEENS5_IJNSA_ILi64EEENSA_ILi256EEENSA_ILi128EEEEEEaNS5_IJlSC_lEEEaSK_NS4_8TiledMMAINS4_8MMA_AtomIJNS4_4SM904GMMA27MMA_64x256x32_S32S8S8_SS_TNEEEENS4_6LayoutINS5_IJSC_SC_SC_EEENS5_IJNSA_ILi0EEEST_ST_EEEEENS5_IJNS4_10UnderscoreESW_SW_EEEEENS4_23SM90_TMA_LOAD_MULTICASTENS4_14ComposedLayoutINS4_7SwizzleILi3ELi4ELi3EEENS4_18smem_ptr_flag_bitsILi8EEENSR_INS5_IJNSA_ILi8EEESI_EEENS5_IJSI_SC_EEEEEEEvNS4_8identityESZ_S19_vS1A_EENS_8epilogue10collective6detail29Sm90TmaWarpSpecializedAdapterINS1D_15DefaultEpilogueIaSK_SK_NS1C_6thread17LinearCombinationIaLi1EiiLNS1H_9ScaleType4KindE0ELNS_15FloatRoundStyleE2EaEENS1_15EpilogueDefaultEEEEEvvEEEEvNT_6ParamsE)
	.align		4
        /*000c*/ 	.word	index@(__assertfail)
	.align		4
        /*0010*/ 	.word	0x00000000
	.align		4
        /*0014*/ 	.word	0xfffffffe
	.align		4
        /*0018*/ 	.word	0x00000000
	.align		4
        /*001c*/ 	.word	0xfffffffd
	.align		4
        /*0020*/ 	.word	0x00000000
	.align		4
        /*0024*/ 	.word	0xfffffffc


//--------------------- .nv.constant4             --------------------------
	.section	.nv.constant4,"a",@progbits
	.align	8
	.align		8
.nv.constant4:
        /*0000*/ 	.dword	__assertfail
	.align		8
        /*0008*/ 	.dword	__unnamed_1
	.align		8
        /*0010*/ 	.dword	_ZN40_INTERNAL_350fb97a_4_k_cu_7d331b66_159324cuda3std3__45__cpo5beginE
	.align		8
        /*0018*/ 	.dword	_ZN40_INTERNAL_350fb97a_4_k_cu_7d331b66_159324cuda3std3__45__cpo3endE
	.align		8
        /*0020*/ 	.dword	_ZN40_INTERNAL_350fb97a_4_k_cu_7d331b66_159324cuda3std3__45__cpo6cbeginE
	.align		8
        /*0028*/ 	.dword	_ZN40_INTERNAL_350fb97a_4_k_cu_7d331b66_159324cuda3std3__45__cpo4cendE
	.align		8
        /*0030*/ 	.dword	_ZN40_INTERNAL_350fb97a_4_k_cu_7d331b66_159324cuda3std3__442_GLOBAL__N__350fb97a_4_k_cu_7d331b66_159326ignoreE
	.align		8
        /*0038*/ 	.dword	_ZN40_INTERNAL_350fb97a_4_k_cu_7d331b66_159324cuda3std3__419piecewise_constructE
	.align		8
        /*0040*/ 	.dword	_ZN40_INTERNAL_350fb97a_4_k_cu_7d331b66_159324cuda3std3__48in_placeE
	.align		8
        /*0048*/ 	.dword	_ZN40_INTERNAL_350fb97a_4_k_cu_7d331b66_159324cuda3std6ranges3__45__cpo4swapE
	.align		8
        /*0050*/ 	.dword	_ZN40_INTERNAL_350fb97a_4_k_cu_7d331b66_159324cuda3std6ranges3__45__cpo9iter_moveE
	.align		8
        /*0058*/ 	.dword	_ZN40_INTERNAL_350fb97a_4_k_cu_7d331b66_159324cute7productE
	.align		8
        /*0060*/ 	.dword	_ZN40_INTERNAL_350fb97a_4_k_cu_7d331b66_159324cute1_E
	.align		8
        /*0068*/ 	.dword	$str$22
	.align		8
        /*0070*/ 	.dword	$str$23


//--------------------- .text._ZN7cutlass13device_kernelINS_4gemm6kernel13GemmUniversalIN4cute5tupleIJiiiiEEENS1_10collective13CollectiveMmaINS1_34MainloopSm90TmaGmmaWarpSpecializedILi5ENS5_IJNS4_1CILi4EEESB_NSA_ILi1EEEEEENS1_32KernelTmaWarpSpecializedPingpongEEENS5_IJNSA_ILi64EEENSA_ILi256EEENSA_ILi128EEEEEEaNS5_IJlSC_lEEEaSK_NS4_8TiledMMAINS4_8MMA_AtomIJNS4_4SM904GMMA27MMA_64x256x32_S32S8S8_SS_TNEEEENS4_6LayoutINS5_IJSC_SC_SC_EEENS5_IJNSA_ILi0EEEST_ST_EEEEENS5_IJNS4_10UnderscoreESW_SW_EEEEENS4_23SM90_TMA_LOAD_MULTICASTENS4_14ComposedLayoutINS4_7SwizzleILi3ELi4ELi3EEENS4_18smem_ptr_flag_bitsILi8EEENSR_INS5_IJNSA_ILi8EEESI_EEENS5_IJSI_SC_EEEEEEEvNS4_8identityESZ_S19_vS1A_EENS_8epilogue10collective6detail29Sm90TmaWarpSpecializedAdapterINS1D_15DefaultEpilogueIaSK_SK_NS1C_6thread17LinearCombinationIaLi1EiiLNS1H_9ScaleType4KindE0ELNS_15FloatRoundStyleE2EaEENS1_15EpilogueDefaultEEEEEvvEEEEvNT_6ParamsE --------------------------
	.section	.text._ZN7cutlass13device_kernelINS_4gemm6kernel13GemmUniversalIN4cute5tupleIJiiiiEEENS1_10collective13CollectiveMmaINS1_34MainloopSm90TmaGmmaWarpSpecializedILi5ENS5_IJNS4_1CILi4EEESB_NSA_ILi1EEEEEENS1_32KernelTmaWarpSpecializedPingpongEEENS5_IJNSA_ILi64EEENSA_ILi256EEENSA_ILi128EEEEEEaNS5_IJlSC_lEEEaSK_NS4_8TiledMMAINS4_8MMA_AtomIJNS4_4SM904GMMA27MMA_64x256x32_S32S8S8_SS_TNEEEENS4_6LayoutINS5_IJSC_SC_SC_EEENS5_IJNSA_ILi0EEEST_ST_EEEEENS5_IJNS4_10UnderscoreESW_SW_EEEEENS4_23SM90_TMA_LOAD_MULTICASTENS4_14ComposedLayoutINS4_7SwizzleILi3ELi4ELi3EEENS4_18smem_ptr_flag_bitsILi8EEENSR_INS5_IJNSA_ILi8EEESI_EEENS5_IJSI_SC_EEEEEEEvNS4_8identityESZ_S19_vS1A_EENS_8epilogue10collective6detail29Sm90TmaWarpSpecializedAdapterINS1D_15DefaultEpilogueIaSK_SK_NS1C_6thread17LinearCombinationIaLi1EiiLNS1H_9ScaleType4KindE0ELNS_15FloatRoundStyleE2EaEENS1_15EpilogueDefaultEEEEEvvEEEEvNT_6ParamsE,"ax",@progbits
	.align	128
.text._ZN7cutlass13device_kernelINS_4gemm6kernel13GemmUniversalIN4cute5tupleIJiiiiEEENS1_10collective13CollectiveMmaINS1_34MainloopSm90TmaGmmaWarpSpecializedILi5ENS5_IJNS4_1CILi4EEESB_NSA_ILi1EEEEEENS1_32KernelTmaWarpSpecializedPingpongEEENS5_IJNSA_ILi64EEENSA_ILi256EEENSA_ILi128EEEEEEaNS5_IJlSC_lEEEaSK_NS4_8TiledMMAINS4_8MMA_AtomIJNS4_4SM904GMMA27MMA_64x256x32_S32S8S8_SS_TNEEEENS4_6LayoutINS5_IJSC_SC_SC_EEENS5_IJNSA_ILi0EEEST_ST_EEEEENS5_IJNS4_10UnderscoreESW_SW_EEEEENS4_23SM90_TMA_LOAD_MULTICASTENS4_14ComposedLayoutINS4_7SwizzleILi3ELi4ELi3EEENS4_18smem_ptr_flag_bitsILi8EEENSR_INS5_IJNSA_ILi8EEESI_EEENS5_IJSI_SC_EEEEEEEvNS4_8identityESZ_S19_vS1A_EENS_8epilogue10collective6detail29Sm90TmaWarpSpecializedAdapterINS1D_15DefaultEpilogueIaSK_SK_NS1C_6thread17LinearCombinationIaLi1EiiLNS1H_9ScaleType4KindE0ELNS_15FloatRoundStyleE2EaEENS1_15EpilogueDefaultEEEEEvvEEEEvNT_6ParamsE:
        .type           _ZN7cutlass13device_kernelINS_4gemm6kernel13GemmUniversalIN4cute5tupleIJiiiiEEENS1_10collective13CollectiveMmaINS1_34MainloopSm90TmaGmmaWarpSpecializedILi5ENS5_IJNS4_1CILi4EEESB_NSA_ILi1EEEEEENS1_32KernelTmaWarpSpecializedPingpongEEENS5_IJNSA_ILi64EEENSA_ILi256EEENSA_ILi128EEEEEEaNS5_IJlSC_lEEEaSK_NS4_8TiledMMAINS4_8MMA_AtomIJNS4_4SM904GMMA27MMA_64x256x32_S32S8S8_SS_TNEEEENS4_6LayoutINS5_IJSC_SC_SC_EEENS5_IJNSA_ILi0EEEST_ST_EEEEENS5_IJNS4_10UnderscoreESW_SW_EEEEENS4_23SM90_TMA_LOAD_MULTICASTENS4_14ComposedLayoutINS4_7SwizzleILi3ELi4ELi3EEENS4_18smem_ptr_flag_bitsILi8EEENSR_INS5_IJNSA_ILi8EEESI_EEENS5_IJSI_SC_EEEEEEEvNS4_8identityESZ_S19_vS1A_EENS_8epilogue10collective6detail29Sm90TmaWarpSpecializedAdapterINS1D_15DefaultEpilogueIaSK_SK_NS1C_6thread17LinearCombinationIaLi1EiiLNS1H_9ScaleType4KindE0ELNS_15FloatRoundStyleE2EaEENS1_15EpilogueDefaultEEEEEvvEEEEvNT_6ParamsE,@function
        .size           _ZN7cutlass13device_kernelINS_4gemm6kernel13GemmUniversalIN4cute5tupleIJiiiiEEENS1_10collective13CollectiveMmaINS1_34MainloopSm90TmaGmmaWarpSpecializedILi5ENS5_IJNS4_1CILi4EEESB_NSA_ILi1EEEEEENS1_32KernelTmaWarpSpecializedPingpongEEENS5_IJNSA_ILi64EEENSA_ILi256EEENSA_ILi128EEEEEEaNS5_IJlSC_lEEEaSK_NS4_8TiledMMAINS4_8MMA_AtomIJNS4_4SM904GMMA27MMA_64x256x32_S32S8S8_SS_TNEEEENS4_6LayoutINS5_IJSC_SC_SC_EEENS5_IJNSA_ILi0EEEST_ST_EEEEENS5_IJNS4_10UnderscoreESW_SW_EEEEENS4_23SM90_TMA_LOAD_MULTICASTENS4_14ComposedLayoutINS4_7SwizzleILi3ELi4ELi3EEENS4_18smem_ptr_flag_bitsILi8EEENSR_INS5_IJNSA_ILi8EEESI_EEENS5_IJSI_SC_EEEEEEEvNS4_8identityESZ_S19_vS1A_EENS_8epilogue10collective6detail29Sm90TmaWarpSpecializedAdapterINS1D_15DefaultEpilogueIaSK_SK_NS1C_6thread17LinearCombinationIaLi1EiiLNS1H_9ScaleType4KindE0ELNS_15FloatRoundStyleE2EaEENS1_15EpilogueDefaultEEEEEvvEEEEvNT_6ParamsE,(.L_x_335 - _ZN7cutlass13device_kernelINS_4gemm6kernel13GemmUniversalIN4cute5tupleIJiiiiEEENS1_10collective13CollectiveMmaINS1_34MainloopSm90TmaGmmaWarpSpecializedILi5ENS5_IJNS4_1CILi4EEESB_NSA_ILi1EEEEEENS1_32KernelTmaWarpSpecializedPingpongEEENS5_IJNSA_ILi64EEENSA_ILi256EEENSA_ILi128EEEEEEaNS5_IJlSC_lEEEaSK_NS4_8TiledMMAINS4_8MMA_AtomIJNS4_4SM904GMMA27MMA_64x256x32_S32S8S8_SS_TNEEEENS4_6LayoutINS5_IJSC_SC_SC_EEENS5_IJNSA_ILi0EEEST_ST_EEEEENS5_IJNS4_10UnderscoreESW_SW_EEEEENS4_23SM90_TMA_LOAD_MULTICASTENS4_14ComposedLayoutINS4_7SwizzleILi3ELi4ELi3EEENS4_18smem_ptr_flag_bitsILi8EEENSR_INS5_IJNSA_ILi8EEESI_EEENS5_IJSI_SC_EEEEEEEvNS4_8identityESZ_S19_vS1A_EENS_8epilogue10collective6detail29Sm90TmaWarpSpecializedAdapterINS1D_15DefaultEpilogueIaSK_SK_NS1C_6thread17LinearCombinationIaLi1EiiLNS1H_9ScaleType4KindE0ELNS_15FloatRoundStyleE2EaEENS1_15EpilogueDefaultEEEEEvvEEEEvNT_6ParamsE)
        .other          _ZN7cutlass13device_kernelINS_4gemm6kernel13GemmUniversalIN4cute5tupleIJiiiiEEENS1_10collective13CollectiveMmaINS1_34MainloopSm90TmaGmmaWarpSpecializedILi5ENS5_IJNS4_1CILi4EEESB_NSA_ILi1EEEEEENS1_32KernelTmaWarpSpecializedPingpongEEENS5_IJNSA_ILi64EEENSA_ILi256EEENSA_ILi128EEEEEEaNS5_IJlSC_lEEEaSK_NS4_8TiledMMAINS4_8MMA_AtomIJNS4_4SM904GMMA27MMA_64x256x32_S32S8S8_SS_TNEEEENS4_6LayoutINS5_IJSC_SC_SC_EEENS5_IJNSA_ILi0EEEST_ST_EEEEENS5_IJNS4_10UnderscoreESW_SW_EEEEENS4_23SM90_TMA_LOAD_MULTICASTENS4_14ComposedLayoutINS4_7SwizzleILi3ELi4ELi3EEENS4_18smem_ptr_flag_bitsILi8EEENSR_INS5_IJNSA_ILi8EEESI_EEENS5_IJSI_SC_EEEEEEEvNS4_8identityESZ_S19_vS1A_EENS_8epilogue10collective6detail29Sm90TmaWarpSpecializedAdapterINS1D_15DefaultEpilogueIaSK_SK_NS1C_6thread17LinearCombinationIaLi1EiiLNS1H_9ScaleType4KindE0ELNS_15FloatRoundStyleE2EaEENS1_15EpilogueDefaultEEEEEvvEEEEvNT_6ParamsE,@"STO_CUDA_ENTRY STV_DEFAULT"
_ZN7cutlass13device_kernelINS_4gemm6kernel13GemmUniversalIN4cute5tupleIJiiiiEEENS1_10collective13CollectiveMmaINS1_34MainloopSm90TmaGmmaWarpSpecializedILi5ENS5_IJNS4_1CILi4EEESB_NSA_ILi1EEEEEENS1_32KernelTmaWarpSpecializedPingpongEEENS5_IJNSA_ILi64EEENSA_ILi256EEENSA_ILi128EEEEEEaNS5_IJlSC_lEEEaSK_NS4_8TiledMMAINS4_8MMA_AtomIJNS4_4SM904GMMA27MMA_64x256x32_S32S8S8_SS_TNEEEENS4_6LayoutINS5_IJSC_SC_SC_EEENS5_IJNSA_ILi0EEEST_ST_EEEEENS5_IJNS4_10UnderscoreESW_SW_EEEEENS4_23SM90_TMA_LOAD_MULTICASTENS4_14ComposedLayoutINS4_7SwizzleILi3ELi4ELi3EEENS4_18smem_ptr_flag_bitsILi8EEENSR_INS5_IJNSA_ILi8EEESI_EEENS5_IJSI_SC_EEEEEEEvNS4_8identityESZ_S19_vS1A_EENS_8epilogue10collective6detail29Sm90TmaWarpSpecializedAdapterINS1D_15DefaultEpilogueIaSK_SK_NS1C_6thread17LinearCombinationIaLi1EiiLNS1H_9ScaleType4KindE0ELNS_15FloatRoundStyleE2EaEENS1_15EpilogueDefaultEEEEEvvEEEEvNT_6ParamsE:
[----:B------:R-:W0:Y:S02]  /*0000*/  LDC R1, c[0x0][0x28] ;  /* 0x00000a00ff017b82 */ /* 0x000e240000000800 */
[----:B0-----:R-:W-:Y:S01]  /*0010*/  VIADD R1, R1, 0xfffffff8 ;  /* 0xfffffff801017836 */ /* 0x001fe20000000000 */
[----:B------:R-:W0:Y:S01]  /*0020*/  S2R R4, SR_TID.X ;  /* 0x0000000000047919 */ /* 0x000e220000002100 */
[----:B------:R-:W-:Y:S01]  /*0030*/  ELECT P0, URZ, PT ;  /* 0x00000000003f782f */ /* 0x000fe20003800000 */
[----:B------:R-:W-:Y:S01]  /*0040*/  BSSY B0, `(.L_x_0) ;  /* 0x000000f000007945 */ /* 0x000fe20003800000 */
[--C-:B0-----:R-:W-:Y:S02]  /*0050*/  SHF.R.U32.HI R2, RZ, 0x5, R4.reuse ;  /* 0x00000005ff027819 */ /* 0x101fe40000011604 */
[----:B------:R-:W-:-:S03]  /*0060*/  SHF.R.U32.HI R7, RZ, 0x7, R4 ;  /* 0x00000007ff077819 */ /* 0x000fc60000011604 */
[----:B------:R-:W0:Y:S04]  /*0070*/  SHFL.IDX PT, R5, R2, RZ, 0x1f ;  /* 0x00001fff02057589 */ /* 0x000e2800000e0000 */
[----:B------:R1:W2:Y:S01]  /*0080*/  SHFL.IDX PT, R10, R7, RZ, 0x1f ;  /* 0x00001fff070a7589 */ /* 0x0002a200000e0000 */
[----:B0-----:R-:W-:-:S13]  /*0090*/  ISETP.NE.OR P0, PT, R5, RZ, !P0 ;  /* 0x000000ff0500720c */ /* 0x001fda0004705670 */
[----:B-12---:R-:W-:Y:S05]  /*00a0*/  @P0 BRA `(.L_x_1) ;  /* 0x0000000000200947 */ /* 0x006fea0003800000 */
[----:B------:R-:W-:Y:S02]  /*00b0*/  ULDC.64 UR4, c[0x0][0x198] ;  /* 0x0000660000047ab9 */ /* 0x000fe40000000a00 */
[----:B------:R-:W-:Y:S02]  /*00c0*/  UIADD3 UR6, UP0, UR4, 0xf0, URZ ;  /* 0x000000f004067890 */ /* 0x000fe4000ff1e03f */
[----:B------:R-:W-:Y:S02]  /*00d0*/  UIADD3 UR4, UP1, UR4, 0x1f0, URZ ;  /* 0x000001f004047890 */ /* 0x000fe4000ff3e03f */
[----:B------:R-:W-:Y:S02]  /*00e0*/  UIADD3.X UR7, URZ, UR5, URZ, UP0, !UPT ;  /* 0x000000053f077290 */ /* 0x000fe400087fe43f */
[----:B------:R-:W-:-:S07]  /*00f0*/  UIADD3.X UR5, URZ, UR5, URZ, UP1, !UPT ;  /* 0x000000053f057290 */ /* 0x000fce0008ffe43f */
[----:B------:R0:W-:Y:S02]  /*0100*/  UTMACCTL.PF [UR6] ;  /* 0x00000000060079b9 */ /* 0x0001e40008040000 */
[----:B------:R0:W-:Y:S02]  /*0110*/  UTMACCTL.PF [UR4] ;  /* 0x00000000040079b9 */ /* 0x0001e40008040000 */
[----:B0-----:R-:W-:Y:S01]  /*0120*/  NOP ;  /* 0x0000000000007918 */ /* 0x001fe20000000000 */
.L_x_1:
[----:B------:R-:W-:Y:S05]  /*0130*/  BSYNC B0 ;  /* 0x0000000000007941 */ /* 0x000fea0003800000 */
.L_x_0:
[----:B------:R-:W0:Y:S01]  /*0140*/  SHFL.IDX PT, R8, R2, RZ, 0x1f ;  /* 0x00001fff02087589 */ /* 0x000e2200000e0000 */
[----:B------:R-:W-:-:S04]  /*0150*/  SHF.R.S32.HI R3, RZ, 0x1f, R4 ;  /* 0x0000001fff037819 */ /* 0x000fc80000011404 */
[----:B------:R-:W-:-:S04]  /*0160*/  LEA.HI R3, R3, R4, RZ, 0x7 ;  /* 0x0000000403037211 */ /* 0x000fc800078f38ff */
[----:B------:R-:W-:-:S05]  /*0170*/  LOP3.LUT R3, R3, 0xffffff80, RZ, 0xc0, !PT ;  /* 0xffffff8003037812 */ /* 0x000fca00078ec0ff */
[----:B------:R-:W-:Y:S01]  /*0180*/  IMAD.IADD R3, R4, 0x1, -R3 ;  /* 0x0000000104037824 */ /* 0x000fe200078e0a03 */
[----:B0-----:R-:W-:-:S13]  /*0190*/  ISETP.NE.AND P0, PT, R8, RZ, PT ;  /* 0x000000ff0800720c */ /* 0x001fda0003f05270 */
[----:B------:R-:W-:Y:S05]  /*01a0*/  @P0 BRA `(.L_x_2) ;  /* 0x0000000000600947 */ /* 0x000fea0003800000 */
[----:B------:R-:W0:Y:S01]  /*01b0*/  S2UR UR8, SR_CgaCtaId ;  /* 0x00000000000879c3 */ /* 0x000e220000008800 */
[----:B------:R-:W-:Y:S01]  /*01c0*/  UMOV UR4, 0x400 ;  /* 0x0000040000047882 */ /* 0x000fe20000000000 */
[----:B------:R-:W-:Y:S01]  /*01d0*/  UMOV UR5, 0x1 ;  /* 0x0000000100057882 */ /* 0x000fe20000000000 */
[----:B------:R-:W-:Y:S01]  /*01e0*/  UMOV UR6, 0x7 ;  /* 0x0000000700067882 */ /* 0x000fe20000000000 */
[----:B------:R-:W-:Y:S01]  /*01f0*/  ELECT P0, URZ, PT ;  /* 0x00000000003f782f */ /* 0x000fe20003800000 */
[----:B------:R-:W-:-:S04]  /*0200*/  UIADD3 UR6, -UR6, 0x100000, URZ ;  /* 0x0010000006067890 */ /* 0x000fc8000fffe13f */
[----:B------:R-:W-:Y:S02]  /*0210*/  USHF.L.U32 UR7, UR6, 0xb, URZ ;  /* 0x0000000b06077899 */ /* 0x000fe4000800063f */
[----:B------:R-:W-:Y:S02]  /*0220*/  USHF.L.U32 UR6, UR6, 0x1, URZ ;  /* 0x0000000106067899 */ /* 0x000fe4000800063f */
[----:B0-----:R-:W-:Y:S02]  /*0230*/  ULEA UR8, UR8, UR4, 0x18 ;  /* 0x0000000408087291 */ /* 0x001fe4000f8ec03f */
[----:B------:R-:W-:-:S04]  /*0240*/  UIADD3 UR4, -UR5, 0x100000, URZ ;  /* 0x0010000005047890 */ /* 0x000fc8000fffe13f */
[----:B------:R-:W-:Y:S02]  /*0250*/  USHF.L.U32 UR5, UR4, 0xb, URZ ;  /* 0x0000000b04057899 */ /* 0x000fe4000800063f */
[----:B------:R-:W-:Y:S01]  /*0260*/  USHF.L.U32 UR4, UR4, 0x1, URZ ;  /* 0x0000000104047899 */ /* 0x000fe2000800063f */
[----:B------:R-:W0:Y:S11]  /*0270*/  FENCE.VIEW.ASYNC.S ;  /* 0x00000000000073c6 */ /* 0x000e360000000000 */
[----:B0-----:R0:W1:Y:S01]  /*0280*/  SYNCS.EXCH.64 URZ, [UR8], UR4 ;  /* 0x00000004083f75b2 */ /* 0x0010620008000100 */
[----:B------:R0:W2:Y:S01]  /*0290*/  SYNCS.EXCH.64 URZ, [UR8+0x28], UR6 ;  /* 0x00002806083f75b2 */ /* 0x0000a20008000100 */
[----:B------:R0:W3:Y:S01]  /*02a0*/  SYNCS.EXCH.64 URZ, [UR8+0x8], UR4 ;  /* 0x00000804083f75b2 */ /* 0x0000e20008000100 */
[----:B------:R0:W4:Y:S01]  /*02b0*/  SYNCS.EXCH.64 URZ, [UR8+0x30], UR6 ;  /* 0x00003006083f75b2 */ /* 0x0001220008000100 */
[----:B------:R0:W0:Y:S01]  /*02c0*/  SYNCS.EXCH.64 URZ, [UR8+0x10], UR4 ;  /* 0x00001004083f75b2 */ /* 0x0000220008000100 */
[----:B------:R0:W0:Y:S01]  /*02d0*/  SYNCS.EXCH.64 URZ, [UR8+0x38], UR6 ;  /* 0x00003806083f75b2 */ /* 0x0000220008000100 */
[----:B------:R0:W0:Y:S01]  /*02e0*/  SYNCS.EXCH.64 URZ, [UR8+0x18], UR4 ;  /* 0x00001804083f75b2 */ /* 0x0000220008000100 */
[----:B------:R0:W0:Y:S01]  /*02f0*/  SYNCS.EXCH.64 URZ, [UR8+0x40], UR6 ;  /* 0x00004006083f75b2 */ /* 0x0000220008000100 */
[----:B------:R0:W0:Y:S01]  /*0300*/  SYNCS.EXCH.64 URZ, [UR8+0x20], UR4 ;  /* 0x00002004083f75b2 */ /* 0x0000220008000100 */
[----:B------:R0:W0:Y:S01]  /*0310*/  SYNCS.EXCH.64 URZ, [UR8+0x48], UR6 ;  /* 0x00004806083f75b2 */ /* 0x0000220008000100 */
[----:B------:R-:W-:Y:S01]  /*0320*/  NOP ;  /* 0x0000000000007918 */ /* 0x000fe20000000000 */
.L_x_2:
[----:B------:R-:W5:Y:S01]  /*0330*/  S2UR UR12, SR_CTAID.X ;  /* 0x00000000000c79c3 */ /* 0x000f620000002500 */
[----:B------:R-:W-:Y:S01]  /*0340*/  SHF.R.S32.HI R0, RZ, 0x1f, R3 ;  /* 0x0000001fff007819 */ /* 0x000fe20000011403 */
[----:B------:R-:W1:Y:S01]  /*0350*/  SHFL.IDX PT, R15, R2, RZ, 0x1f ;  /* 0x00001fff020f7589 */ /* 0x000e6200000e0000 */
[----:B------:R-:W-:Y:S02]  /*0360*/  SHF.R.S32.HI R11, RZ, 0x1f, R8 ;  /* 0x0000001fff0b7819 */ /* 0x000fe40000011408 */
[----:B------:R-:W-:Y:S02]  /*0370*/  ELECT P0, URZ, PT ;  /* 0x00000000003f782f */ /* 0x000fe40003800000 */
[----:B------:R-:W-:Y:S01]  /*0380*/  LEA.HI R6, R0, R3, RZ, 0x3 ;  /* 0x0000000300067211 */ /* 0x000fe200078f18ff */
[----:B------:R2:W3:Y:S01]  /*0390*/  SHFL.IDX PT, R13, R2, RZ, 0x1f ;  /* 0x00001fff020d7589 */ /* 0x0004e200000e0000 */
[----:B------:R-:W-:Y:S01]  /*03a0*/  LEA.HI R11, R11, R8, RZ, 0x2 ;  /* 0x000000080b0b7211 */ /* 0x000fe200078f10ff */
[----:B------:R-:W4:Y:S01]  /*03b0*/  LDC R14, c[0x0][0x140] ;  /* 0x00005000ff0e7b82 */ /* 0x000f220000000800 */
[----:B------:R-:W-:-:S02]  /*03c0*/  SHF.R.S32.HI R9, RZ, 0x3, R6 ;  /* 0x00000003ff097819 */ /* 0x000fc40000011406 */
[----:B------:R-:W-:Y:S02]  /*03d0*/  ELECT P1, URZ, PT ;  /* 0x00000000003f782f */ /* 0x000fe40003820000 */
[----:B------:R-:W-:Y:S01]  /*03e0*/  SHF.R.S32.HI R12, RZ, 0x1f, R6 ;  /* 0x0000001fff0c7819 */ /* 0x000fe20000011406 */
[----:B0-----:R-:W-:Y:S01]  /*03f0*/  ULDC UR4, c[0x0][0x150] ;  /* 0x0000540000047ab9 */ /* 0x001fe20000000800 */
[----:B------:R-:W0:Y:S01]  /*0400*/  S2R R6, SR_CTAID.Y ;  /* 0x0000000000067919 */ /* 0x000e220000002600 */
[----:B------:R-:W-:Y:S01]  /*0410*/  LOP3.LUT R11, R11, 0x3ffffffc, RZ, 0xc0, !PT ;  /* 0x3ffffffc0b0b7812 */ /* 0x000fe200078ec0ff */
[----:B------:R-:W-:Y:S01]  /*0420*/  UMOV UR11, 0x80 ;  /* 0x00000080000b7882 */ /* 0x000fe20000000000 */
[----:B------:R-:W-:Y:S01]  /*0430*/  LEA.HI R12, R12, R9, RZ, 0x2 ;  /* 0x000000090c0c7211 */ /* 0x000fe200078f10ff */
[----:B------:R-:W0:Y:S01]  /*0440*/  LDC R25, c[0x0][0x148] ;  /* 0x00005200ff197b82 */ /* 0x000e220000000800 */
[----:B--2---:R-:W-:Y:S01]  /*0450*/  SHF.R.S32.HI R2, RZ, 0x1f, R5 ;  /* 0x0000001fff027819 */ /* 0x004fe20000011405 */
[----:B------:R-:W-:Y:S01]  /*0460*/  IMAD.IADD R11, R8, 0x1, -R11 ;  /* 0x00000001080b7824 */ /* 0x000fe200078e0a0b */
[----:B------:R-:W-:Y:S01]  /*0470*/  LOP3.LUT R12, R12, 0xfffffffc, RZ, 0xc0, !PT ;  /* 0xfffffffc0c0c7812 */ /* 0x000fe200078ec0ff */
[----:B------:R-:W-:Y:S01]  /*0480*/  NOP ;  /* 0x0000000000007918 */ /* 0x000fe20000000000 */
[----:B------:R-:W-:Y:S01]  /*0490*/  LEA.HI R2, R2, R5, RZ, 0x2 ;  /* 0x0000000502027211 */ /* 0x000fe200078f10ff */
[----:B------:R-:W-:Y:S01]  /*04a0*/  NOP ;  /* 0x0000000000007918 */ /* 0x000fe20000000000 */
[C---:B------:R-:W-:Y:S01]  /*04b0*/  VIADD R35, R10.reuse, 0xffffffff ;  /* 0xffffffff0a237836 */ /* 0x040fe20000000000 */
[----:B------:R-:W-:Y:S01]  /*04c0*/  ISETP.NE.AND P3, PT, R10, RZ, PT ;  /* 0x000000ff0a00720c */ /* 0x000fe20003f65270 */
[----:B------:R-:W-:Y:S01]  /*04d0*/  IMAD.IADD R12, R9, 0x1, -R12 ;  /* 0x00000001090c7824 */ /* 0x000fe200078e0a0c */
[----:B-----5:R-:W-:Y:S01]  /*04e0*/  I2FP.F32.U32 R9, UR12 ;  /* 0x0000000c00097c45 */ /* 0x020fe20008201000 */
[----:B------:R-:W-:Y:S01]  /*04f0*/  IMAD.MOV.U32 R154, RZ, RZ, 0x1 ;  /* 0x00000001ff9a7424 */ /* 0x000fe200078e00ff */
[----:B-1----:R-:W-:Y:S01]  /*0500*/  ISETP.NE.OR P0, PT, R15, RZ, !P0 ;  /* 0x000000ff0f00720c */ /* 0x002fe20004705670 */
[----:B------:R-:W-:Y:S01]  /*0510*/  IMAD R11, R11, 0x4, R12 ;  /* 0x000000040b0b7824 */ /* 0x000fe200078e020c */
[----:B---3--:R-:W-:Y:S01]  /*0520*/  ISETP.NE.OR P1, PT, R13, RZ, !P1 ;  /* 0x000000ff0d00720c */ /* 0x008fe20004f25670 */
[----:B------:R-:W-:Y:S01]  /*0530*/  FMUL R9, R9, UR4 ;  /* 0x0000000409097c20 */ /* 0x000fe20008400000 */
[----:B------:R-:W1:Y:S01]  /*0540*/  LDC R13, c[0x0][0x144] ;  /* 0x00005100ff0d7b82 */ /* 0x000e620000000800 */
[----:B----4-:R-:W-:Y:S01]  /*0550*/  ISETP.EQ.U32.AND P2, PT, R14, 0x1, PT ;  /* 0x000000010e00780c */ /* 0x010fe20003f42070 */
[----:B------:R-:W-:Y:S01]  /*0560*/  ULDC UR4, c[0x0][0x154] ;  /* 0x0000550000047ab9 */ /* 0x000fe20000000800 */
[----:B------:R-:W-:-:S02]  /*0570*/  SHF.R.S32.HI R8, RZ, 0x1f, R11 ;  /* 0x0000001fff087819 */ /* 0x000fc4000001140b */
[----:B------:R-:W2:Y:S01]  /*0580*/  F2I.U32.TRUNC.NTZ R9, R9 ;  /* 0x0000000900097305 */ /* 0x000ea2000020f000 */
[----:B------:R-:W-:Y:S02]  /*0590*/  LOP3.LUT R2, R2, 0xfffffffc, RZ, 0xc0, !PT ;  /* 0xfffffffc02027812 */ /* 0x000fe400078ec0ff */
[----:B------:R-:W-:Y:S01]  /*05a0*/  LEA.HI R8, R8, R11, RZ, 0x2 ;  /* 0x0000000b08087211 */ /* 0x000fe200078f10ff */
[----:B------:R-:W-:Y:S01]  /*05b0*/  VOTEU.ALL UP2, P0 ;  /* 0x00000000003f7886 */ /* 0x000fe20000040000 */
[----:B------:R-:W-:Y:S01]  /*05c0*/  VOTEU.ALL UP0, P0 ;  /* 0x00000000003f7886 */ /* 0x000fe20000000000 */
[----:B------:R-:W-:Y:S01]  /*05d0*/  VOTEU.ALL UP3, P1 ;  /* 0x00000000003f7886 */ /* 0x000fe20000860000 */
[----:B0-----:R-:W-:Y:S01]  /*05e0*/  I2FP.F32.U32 R12, R6 ;  /* 0x00000006000c7245 */ /* 0x001fe20000201000 */
[----:B------:R-:W-:Y:S01]  /*05f0*/  IMAD.IADD R5, R5, 0x1, -R2 ;  /* 0x0000000105057824 */ /* 0x000fe200078e0a02 */
[----:B------:R-:W0:Y:S01]  /*0600*/  @!UP2 S2UR UR7, SR_CgaCtaId ;  /* 0x000000000007a9c3 */ /* 0x000e220000008800 */
[----:B------:R-:W-:Y:S01]  /*0610*/  LOP3.LUT R8, R8, 0xfffffffc, RZ, 0xc0, !PT ;  /* 0xfffffffc08087812 */ /* 0x000fe200078ec0ff */
[----:B------:R-:W-:-:S02]  /*0620*/  IMAD.SHL.U32 R2, R11, 0x4, RZ ;  /* 0x000000040b027824 */ /* 0x000fc400078e00ff */
[----:B------:R-:W-:Y:S01]  /*0630*/  FMUL R12, R12, UR4 ;  /* 0x000000040c0c7c20 */ /* 0x000fe20008400000 */
[----:B------:R-:W-:Y:S01]  /*0640*/  UMOV UR4, 0x20 ;  /* 0x0000002000047882 */ /* 0x000fe20000000000 */
[----:B------:R-:W-:Y:S01]  /*0650*/  @!UP2 UMOV UR6, 0x400 ;  /* 0x000004000006a882 */ /* 0x000fe20000000000 */
[----:B--2---:R-:W-:Y:S01]  /*0660*/  IMAD.MOV R14, RZ, RZ, -R9 ;  /* 0x000000ffff0e7224 */ /* 0x004fe200078e0a09 */
[C---:B------:R-:W-:Y:S01]  /*0670*/  LOP3.LUT R155, R11.reuse, 0xc, R2, 0x78, !PT ;  /* 0x0000000c0b9b7812 */ /* 0x040fe200078e7802 */
[----:B------:R-:W2:Y:S01]  /*0680*/  @!UP3 S2UR UR10, SR_CgaCtaId ;  /* 0x00000000000ab9c3 */ /* 0x000ea20000008800 */
[----:B------:R-:W-:Y:S01]  /*0690*/  IMAD.IADD R8, R11, 0x1, -R8 ;  /* 0x000000010b087824 */ /* 0x000fe200078e0a08 */
[----:B------:R-:W3:Y:S01]  /*06a0*/  F2I.U32.TRUNC.NTZ R12, R12 ;  /* 0x0000000c000c7305 */ /* 0x000ee2000020f000 */
[----:B-1----:R-:W-:Y:S01]  /*06b0*/  IMAD R21, R13, R14, UR12 ;  /* 0x0000000c0d157e24 */ /* 0x002fe2000f8e020e */
[----:B------:R-:W-:-:S04]  /*06c0*/  @!UP2 UIADD3 UR4, -UR4, 0x100000, URZ ;  /* 0x001000000404a890 */ /* 0x000fc8000fffe13f */
[----:B------:R-:W-:Y:S02]  /*06d0*/  @!UP2 USHF.L.U32 UR5, UR4, 0xb, URZ ;  /* 0x0000000b0405a899 */ /* 0x000fe4000800063f */
[----:B------:R-:W-:Y:S01]  /*06e0*/  @!UP2 USHF.L.U32 UR4, UR4, 0x1, URZ ;  /* 0x000000010404a899 */ /* 0x000fe2000800063f */
[----:B------:R-:W-:Y:S01]  /*06f0*/  ISETP.GE.U32.AND P6, PT, R35, 0x2, PT ;  /* 0x000000022300780c */ /* 0x000fe20003fc6070 */
[----:B------:R-:W-:Y:S01]  /*0700*/  @!UP3 UMOV UR9, 0x400 ;  /* 0x000004000009b882 */ /* 0x000fe20000000000 */
[----:B------:R-:W-:Y:S01]  /*0710*/  VOTEU.ALL UP4, P1 ;  /* 0x00000000003f7886 */ /* 0x000fe20000880000 */
[----:B------:R-:W-:Y:S01]  /*0720*/  ISETP.NE.AND P4, PT, R8, R21, PT ;  /* 0x000000150800720c */ /* 0x000fe20003f85270 */
[----:B------:R-:W-:Y:S01]  /*0730*/  VOTEU.ALL UP5, P1 ;  /* 0x00000000003f7886 */ /* 0x000fe200008a0000 */
[----:B------:R-:W-:Y:S01]  /*0740*/  VOTEU.ALL UP1, P0 ;  /* 0x00000000003f7886 */ /* 0x000fe20000020000 */
[----:B------:R-:W-:Y:S01]  /*0750*/  LOP3.LUT P0, RZ, R3, 0x7, RZ, 0xc0, !PT ;  /* 0x0000000703ff7812 */ /* 0x000fe2000780c0ff */
[----:B------:R1:W4:Y:S03]  /*0760*/  SHFL.IDX PT, R14, R7, RZ, 0x1f ;  /* 0x00001fff070e7589 */ /* 0x00032600000e0000 */
[----:B------:R-:W-:Y:S01]  /*0770*/  ISETP.LT.U32.AND P0, PT, R155, 0x10, !P0 ;  /* 0x000000109b00780c */ /* 0x000fe20004701070 */
[----:B0-----:R-:W-:Y:S01]  /*0780*/  @!UP2 ULEA UR8, UR7, UR6, 0x18 ;  /* 0x000000060708a291 */ /* 0x001fe2000f8ec03f */
[----:B---3--:R-:W-:Y:S01]  /*0790*/  IMAD.MOV R20, RZ, RZ, -R12 ;  /* 0x000000ffff147224 */ /* 0x008fe200078e0a0c */
[----:B------:R-:W-:-:S04]  /*07a0*/  @!UP3 UIADD3 UR6, -UR11, 0x100000, URZ ;  /* 0x001000000b06b890 */ /* 0x000fc8000fffe13f */
[----:B------:R-:W-:Y:S02]  /*07b0*/  @!UP3 USHF.L.U32 UR7, UR6, 0xb, URZ ;  /* 0x0000000b0607b899 */ /* 0x000fe4000800063f */
[----:B------:R-:W-:Y:S01]  /*07c0*/  @!UP3 USHF.L.U32 UR6, UR6, 0x1, URZ ;  /* 0x000000010606b899 */ /* 0x000fe2000800063f */
[----:B------:R-:W-:Y:S01]  /*07d0*/  VOTEU.ALL UP2, P1 ;  /* 0x00000000003f7886 */ /* 0x000fe20000840000 */
[----:B------:R-:W-:Y:S01]  /*07e0*/  @P4 SHF.R.S32.HI R2, RZ, 0x1f, R155 ;  /* 0x0000001fff024819 */ /* 0x000fe2000001149b */
[----:B------:R-:W-:Y:S01]  /*07f0*/  IMAD R9, R25, R20, R6 ;  /* 0x0000001419097224 */ /* 0x000fe200078e0206 */
[----:B--2---:R-:W-:Y:S02]  /*0800*/  @!UP3 ULEA UR9, UR10, UR9, 0x18 ;  /* 0x000000090a09b291 */ /* 0x004fe4000f8ec03f */
[----:B------:R-:W-:Y:S01]  /*0810*/  @P4 LEA.HI R2, R2, R155, RZ, 0x2 ;  /* 0x0000009b02024211 */ /* 0x000fe200078f10ff */
[----:B------:R-:W-:Y:S01]  /*0820*/  VOTEU.ALL UP3, P1 ;  /* 0x00000000003f7886 */ /* 0x000fe20000860000 */
[----:B------:R-:W-:Y:S01]  /*0830*/  ISETP.NE.AND P1, PT, R5, 0x3, PT ;  /* 0x000000030500780c */ /* 0x000fe20003f25270 */
[----:B------:R-:W0:Y:S02]  /*0840*/  FENCE.VIEW.ASYNC.S ;  /* 0x00000000000073c6 */ /* 0x000e240000000000 */
[----:B0-----:R1:W0:Y:S01]  /*0850*/  @!UP0 SYNCS.EXCH.64 URZ, [UR8+0x80], UR4 ;  /* 0x00008004083f85b2 */ /* 0x0012220008000100 */
[----:B------:R-:W-:-:S02]  /*0860*/  @P4 SHF.R.S32.HI R2, RZ, 0x2, R2 ;  /* 0x00000002ff024819 */ /* 0x000fc40000011402 */
[----:B------:R-:W-:Y:S02]  /*0870*/  ISETP.EQ.OR P1, PT, R5, RZ, !P1 ;  /* 0x000000ff0500720c */ /* 0x000fe40004f22670 */
[----:B------:R-:W-:Y:S02]  /*0880*/  @P4 ISETP.NE.AND P5, PT, R2, R9, PT ;  /* 0x000000090200420c */ /* 0x000fe40003fa5270 */
[----:B------:R-:W-:Y:S02]  /*0890*/  ISETP.EQ.AND P1, PT, R10, RZ, P1 ;  /* 0x000000ff0a00720c */ /* 0x000fe40000f22270 */
[----:B------:R-:W-:Y:S02]  /*08a0*/  SEL R9, RZ, 0x1, !P0 ;  /* 0x00000001ff097807 */ /* 0x000fe40004000000 */
[----:B------:R-:W-:Y:S02]  /*08b0*/  @P4 SEL R154, RZ, 0x1, P5 ;  /* 0x00000001ff9a4807 */ /* 0x000fe40002800000 */
[----:B------:R-:W-:-:S02]  /*08c0*/  SEL R16, RZ, 0x1, !P1 ;  /* 0x00000001ff107807 */ /* 0x000fc40004800000 */
[----:B------:R-:W-:Y:S01]  /*08d0*/  LOP3.LUT R154, R154, R9, RZ, 0xc0, !PT ;  /* 0x000000099a9a7212 */ /* 0x000fe200078ec0ff */
[----:B------:R1:W2:Y:S01]  /*08e0*/  @!UP1 SYNCS.EXCH.64 URZ, [UR8+0x88], UR4 ;  /* 0x00008804083f95b2 */ /* 0x0002a20008000100 */
[----:B------:R-:W-:Y:S01]  /*08f0*/  NOP ;  /* 0x0000000000007918 */ /* 0x000fe20000000000 */
[----:B------:R-:W-:Y:S01]  /*0900*/  SEL R16, R16, 0x2, P6 ;  /* 0x0000000210107807 */ /* 0x000fe20003000000 */
[----:B------:R1:W3:Y:S01]  /*0910*/  @!UP2 SYNCS.EXCH.64 URZ, [UR9+0x60], UR6 ;  /* 0x00006006093fa5b2 */ /* 0x0002e20008000100 */
[----:B------:R1:W0:Y:S01]  /*0920*/  @!UP3 SYNCS.EXCH.64 URZ, [UR9+0x68], UR6 ;  /* 0x00006806093fb5b2 */ /* 0x0002220008000100 */
[----:B------:R1:W0:Y:S01]  /*0930*/  @!UP4 SYNCS.EXCH.64 URZ, [UR9+0x70], UR6 ;  /* 0x00007006093fc5b2 */ /* 0x0002220008000100 */
[----:B------:R1:W0:Y:S01]  /*0940*/  @!UP5 SYNCS.EXCH.64 URZ, [UR9+0x78], UR6 ;  /* 0x00007806093fd5b2 */ /* 0x0002220008000100 */
[----:B------:R-:W-:Y:S01]  /*0950*/  NOP ;  /* 0x0000000000007918 */ /* 0x000fe20000000000 */
[----:B-1--4-:R-:W-:Y:S05]  /*0960*/  @!P2 BRA `(.L_x_3) ;  /* 0x000000000008a947 */ /* 0x012fea0003800000 */
[----:B0-23--:R-:W-:Y:S01]  /*0970*/  UCGABAR_ARV ;  /* 0x00000000000079c7 */ /* 0x00dfe20008000000 */
[----:B------:R-:W-:Y:S05]  /*0980*/  BRA `(.L_x_4) ;  /* 0x0000000000047947 */ /* 0x000fea0003800000 */
.L_x_3:
[----:B0-23--:R-:W-:Y:S01]  /*0990*/  NOP ;  /* 0x0000000000007918 */ /* 0x00dfe20000000000 */
.L_x_4:
[----:B------:R-:W-:Y:S01]  /*09a0*/  ULDC.64 UR4, c[0x0][0x598] ;  /* 0x0001660000047ab9 */ /* 0x000fe20000000a00 */
[----:B------:R-:W-:Y:S01]  /*09b0*/  ULDC.64 UR36, c[0x0][0x208] ;  /* 0x0000820000247ab9 */ /* 0x000fe20000000a00 */
[----:B------:R-:W-:-:S04]  /*09c0*/  ISETP.NE.U32.AND P0, PT, RZ, UR4, PT ;  /* 0x00000004ff007c0c */ /* 0x000fc8000bf05070 */
[----:B------:R-:W-:-:S13]  /*09d0*/  ISETP.NE.AND.EX P0, PT, RZ, UR5, PT, P0 ;  /* 0x00000005ff007c0c */ /* 0x000fda000bf05300 */
[----:B------:R-:W-:Y:S05]  /*09e0*/  @!P0 BRA `(.L_x_5) ;  /* 0x00000000001c8947 */ /* 0x000fea0003800000 */
[----:B------:R-:W0:Y:S02]  /*09f0*/  LDC.64 R8, c[0x0][0x598] ;  /* 0x00016600ff087b82 */ /* 0x000e240000000a00 */
[----:B0-----:R-:W2:Y:S02]  /*0a00*/  LDG.E.64 R8, desc[UR36][R8.64] ;  /* 0x0000002408087981 */ /* 0x001ea4000c1e1b00 */
[----:B--2---:R-:W-:-:S04]  /*0a10*/  ISETP.NE.U32.AND P0, PT, R8, RZ, PT ;  /* 0x000000ff0800720c */ /* 0x004fc80003f05070 */
[----:B------:R-:W-:-:S13]  /*0a20*/  ISETP.NE.AND.EX P0, PT, R9, RZ, PT, P0 ;  /* 0x000000ff0900720c */ /* 0x000fda0003f05300 */
[----:B------:R-:W-:Y:S05]  /*0a30*/  @!P0 BRA `(.L_x_5) ;  /* 0x0000000000088947 */ /* 0x000fea0003800000 */
[----:B------:R0:W5:Y:S01]  /*0a40*/  LD.E R153, desc[UR36][R8.64] ;  /* 0x0000002408997980 */ /* 0x000162000c101900 */
[----:B------:R-:W-:Y:S05]  /*0a50*/  BRA `(.L_x_6) ;  /* 0x0000000000247947 */ /* 0x000fea0003800000 */
.L_x_5:
[----:B------:R-:W-:Y:S02]  /*0a60*/  ULDC.64 UR4, c[0x0][0x588] ;  /* 0x0001620000047ab9 */ /* 0x000fe40000000a00 */
[----:B------:R-:W-:-:S04]  /*0a70*/  ISETP.NE.U32.AND P0, PT, RZ, UR4, PT ;  /* 0x00000004ff007c0c */ /* 0x000fc8000bf05070 */
[----:B------:R-:W-:-:S13]  /*0a80*/  ISETP.NE.AND.EX P0, PT, RZ, UR5, PT, P0 ;  /* 0x00000005ff007c0c */ /* 0x000fda000bf05300 */
[----:B------:R-:W-:Y:S05]  /*0a90*/  @!P0 BRA `(.L_x_7) ;  /* 0x00000000000c8947 */ /* 0x000fea0003800000 */
[----:B------:R-:W0:Y:S02]  /*0aa0*/  LDC.64 R8, c[0x0][0x588] ;  /* 0x00016200ff087b82 */ /* 0x000e240000000a00 */
[----:B0-----:R1:W5:Y:S01]  /*0ab0*/  LDG.E R153, desc[UR36][R8.64] ;  /* 0x0000002408997981 */ /* 0x001362000c1e1900 */
[----:B------:R-:W-:Y:S05]  /*0ac0*/  BRA `(.L_x_6) ;  /* 0x0000000000087947 */ /* 0x000fea0003800000 */
.L_x_7:
[----:B------:R-:W-:Y:S02]  /*0ad0*/  ULDC UR4, c[0x0][0x580] ;  /* 0x0001600000047ab9 */ /* 0x000fe40000000800 */
[----:B------:R-:W-:-:S07]  /*0ae0*/  IMAD.U32 R153, RZ, RZ, UR4 ;  /* 0x00000004ff997e24 */ /* 0x000fce000f8e00ff */
.L_x_6:
[----:B------:R-:W-:Y:S02]  /*0af0*/  ULDC.64 UR4, c[0x0][0x5a0] ;  /* 0x0001680000047ab9 */ /* 0x000fe40000000a00 */
[----:B------:R-:W-:-:S04]  /*0b00*/  ISETP.NE.U32.AND P0, PT, RZ, UR4, PT ;  /* 0x00000004ff007c0c */ /* 0x000fc8000bf05070 */
[----:B------:R-:W-:-:S13]  /*0b10*/  ISETP.NE.AND.EX P0, PT, RZ, UR5, PT, P0 ;  /* 0x00000005ff007c0c */ /* 0x000fda000bf05300 */
[----:B------:R-:W-:Y:S05]  /*0b20*/  @!P0 BRA `(.L_x_8) ;  /* 0x00000000001c8947 */ /* 0x000fea0003800000 */
[----:B01----:R-:W0:Y:S02]  /*0b30*/  LDC.64 R8, c[0x0][0x5a0] ;  /* 0x00016800ff087b82 */ /* 0x003e240000000a00 */
[----:B0-----:R-:W2:Y:S02]  /*0b40*/  LDG.E.64 R8, desc[UR36][R8.64] ;  /* 0x0000002408087981 */ /* 0x001ea4000c1e1b00 */
[----:B--2---:R-:W-:-:S04]  /*0b50*/  ISETP.NE.U32.AND P0, PT, R8, RZ, PT ;  /* 0x000000ff0800720c */ /* 0x004fc80003f05070 */
[----:B------:R-:W-:-:S13]  /*0b60*/  ISETP.NE.AND.EX P0, PT, R9, RZ, PT, P0 ;  /* 0x000000ff0900720c */ /* 0x000fda0003f05300 */
[----:B------:R-:W-:Y:S05]  /*0b70*/  @!P0 BRA `(.L_x_8) ;  /* 0x0000000000088947 */ /* 0x000fea0003800000 */
[----:B------:R0:W5:Y:S01]  /*0b80*/  LD.E R152, desc[UR36][R8.64] ;  /* 0x0000002408987980 */ /* 0x000162000c101900 */
[----:B------:R-:W-:Y:S05]  /*0b90*/  BRA `(.L_x_9) ;  /* 0x0000000000247947 */ /* 0x000fea0003800000 */
.L_x_8:
[----:B------:R-:W-:Y:S02]  /*0ba0*/  ULDC.64 UR4, c[0x0][0x590] ;  /* 0x0001640000047ab9 */ /* 0x000fe40000000a00 */
[----:B------:R-:W-:-:S04]  /*0bb0*/  ISETP.NE.U32.AND P0, PT, RZ, UR4, PT ;  /* 0x00000004ff007c0c */ /* 0x000fc8000bf05070 */
[----:B------:R-:W-:-:S13]  /*0bc0*/  ISETP.NE.AND.EX P0, PT, RZ, UR5, PT, P0 ;  /* 0x00000005ff007c0c */ /* 0x000fda000bf05300 */
[----:B------:R-:W-:Y:S05]  /*0bd0*/  @!P0 BRA `(.L_x_10) ;  /* 0x00000000000c8947 */ /* 0x000fea0003800000 */
[----:B01----:R-:W0:Y:S02]  /*0be0*/  LDC.64 R8, c[0x0][0x590] ;  /* 0x00016400ff087b82 */ /* 0x003e240000000a00 */
[----:B0-----:R1:W5:Y:S01]  /*0bf0*/  LDG.E R152, desc[UR36][R8.64] ;  /* 0x0000002408987981 */ /* 0x001362000c1e1900 */
[----:B------:R-:W-:Y:S05]  /*0c00*/  BRA `(.L_x_9) ;  /* 0x0000000000087947 */ /* 0x000fea0003800000 */
.L_x_10:
[----:B------:R-:W-:Y:S02]  /*0c10*/  ULDC UR4, c[0x0][0x584] ;  /* 0x0001610000047ab9 */ /* 0x000fe40000000800 */
[----:B------:R-:W-:-:S07]  /*0c20*/  IMAD.U32 R152, RZ, RZ, UR4 ;  /* 0x00000004ff987e24 */ /* 0x000fce000f8e00ff */
.L_x_9:
[----:B------:R-:W2:Y:S01]  /*0c30*/  LDC R2, c[0x0][0x65c] ;  /* 0x00019700ff027b82 */ /* 0x000ea20000000800 */
[----:B------:R-:W-:Y:S01]  /*0c40*/  ULDC UR6, c[0x0][0x28c] ;  /* 0x0000a30000067ab9 */ /* 0x000fe20000000800 */
[----:B------:R-:W-:Y:S01]  /*0c50*/  ISETP.NE.AND P0, PT, R10, 0x2, PT ;  /* 0x000000020a00780c */ /* 0x000fe20003f05270 */
[----:B------:R-:W-:Y:S01]  /*0c60*/  UIADD3 UR6, UR6, 0x7f, URZ ;  /* 0x0000007f06067890 */ /* 0x000fe2000fffe03f */
[----:B01----:R-:W-:Y:S01]  /*0c70*/  IMAD.U32 R8, RZ, RZ, UR12 ;  /* 0x0000000cff087e24 */ /* 0x003fe2000f8e00ff */
[----:B------:R-:W-:Y:S01]  /*0c80*/  UMOV UR38, URZ ;  /* 0x0000003f00267c82 */ /* 0x000fe20008000000 */
[----:B------:R-:W-:Y:S01]  /*0c90*/  IMAD.MOV.U32 R9, RZ, RZ, RZ ;  /* 0x000000ffff097224 */ /* 0x000fe200078e00ff */
[----:B------:R-:W-:Y:S01]  /*0ca0*/  USHF.R.S32.HI UR7, URZ, 0x1f, UR6 ;  /* 0x0000001f3f077899 */ /* 0x000fe20008011406 */
[----:B------:R-:W-:Y:S01]  /*0cb0*/  UMOV UR39, URZ ;  /* 0x0000003f00277c82 */ /* 0x000fe20008000000 */
[----:B------:R-:W-:Y:S02]  /*0cc0*/  ULDC.64 UR8, c[0x0][0x650] ;  /* 0x0001940000087ab9 */ /* 0x000fe40000000a00 */
[----:B------:R-:W-:-:S04]  /*0cd0*/  ULEA.HI UR7, UR7, UR6, URZ, 0x7 ;  /* 0x0000000607077291 */ /* 0x000fc8000f8f383f */
[----:B------:R-:W-:Y:S01]  /*0ce0*/  USHF.R.S32.HI UR40, URZ, 0x7, UR7 ;  /* 0x000000073f287899 */ /* 0x000fe20008011407 */
[----:B--2---:R-:W-:-:S13]  /*0cf0*/  ISETP.NE.AND P1, PT, R2, 0x1, PT ;  /* 0x000000010200780c */ /* 0x004fda0003f25270 */
[----:B------:R-:W0:Y:S01]  /*0d00*/  @P1 LDC R19, c[0x0][0x10] ;  /* 0x00000400ff131b82 */ /* 0x000e220000000800 */
[----:B------:R-:W-:Y:S02]  /*0d10*/  @P1 IMAD.MOV.U32 R7, RZ, RZ, RZ ;  /* 0x000000ffff071224 */ /* 0x000fe400078e00ff */
[----:B------:R-:W-:-:S05]  /*0d20*/  @P1 IMAD.MOV.U32 R17, RZ, RZ, RZ ;  /* 0x000000ffff111224 */ /* 0x000fca00078e00ff */
[----:B------:R-:W1:Y:S01]  /*0d30*/  @!P1 LDC R11, c[0x0][0xc] ;  /* 0x00000300ff0b9b82 */ /* 0x000e620000000800 */
[----:B------:R-:W-:Y:S01]  /*0d40*/  ULDC UR4, c[0x0][0xc] ;  /* 0x0000030000047ab9 */ /* 0x000fe20000000800 */
[----:B------:R-:W-:Y:S02]  /*0d50*/  ULDC UR5, c[0x0][0x10] ;  /* 0x0000040000057ab9 */ /* 0x000fe40000000800 */
[----:B------:R-:W-:-:S04]  /*0d60*/  UIMAD.WIDE.U32 UR4, UR4, UR5, URZ ;  /* 0x00000005040472a5 */ /* 0x000fc8000f8e003f */
[----:B------:R-:W2:Y:S01]  /*0d70*/  LDC R2, c[0x0][0x14] ;  /* 0x00000500ff027b82 */ /* 0x000ea20000000800 */
[----:B0-----:R-:W-:-:S04]  /*0d80*/  @P1 IMAD.WIDE.U32 R18, R19, UR12, R6 ;  /* 0x0000000c13121c25 */ /* 0x001fc8000f8e0006 */
[----:B------:R-:W-:Y:S02]  /*0d90*/  @P1 IMAD.IADD R17, R19, 0x1, R17 ;  /* 0x0000000113111824 */ /* 0x000fe400078e0211 */
[----:B-1----:R-:W-:-:S04]  /*0da0*/  @!P1 IMAD.WIDE.U32 R8, R6, R11, R8 ;  /* 0x0000000b06089225 */ /* 0x002fc800078e0008 */
[----:B------:R-:W-:Y:S02]  /*0db0*/  @!P1 IMAD.MOV.U32 R18, RZ, RZ, R8 ;  /* 0x000000ffff129224 */ /* 0x000fe400078e0008 */
[----:B------:R-:W-:Y:S02]  /*0dc0*/  @!P1 IMAD.MOV.U32 R17, RZ, RZ, R9 ;  /* 0x000000ffff119224 */ /* 0x000fe400078e0009 */
[----:B--2---:R-:W-:-:S04]  /*0dd0*/  IMAD.WIDE.U32 R12, R2, UR4, RZ ;  /* 0x00000004020c7c25 */ /* 0x004fc8000f8e00ff */
[----:B------:R-:W-:Y:S01]  /*0de0*/  IMAD R23, R2, UR5, RZ ;  /* 0x0000000502177c24 */ /* 0x000fe2000f8e02ff */
[----:B------:R0:W-:Y:S03]  /*0df0*/  STL.64 [R1], R12 ;  /* 0x0000000c01007387 */ /* 0x0001e60000100a00 */
[----:B------:R-:W-:Y:S01]  /*0e00*/  IMAD.IADD R23, R13, 0x1, R23 ;  /* 0x000000010d177824 */ /* 0x000fe200078e0217 */
[----:B------:R-:W-:Y:S06]  /*0e10*/  @P0 BRA `(.L_x_11) ;  /* 0x0000000000200947 */ /* 0x000fec0003800000 */
[----:B------:R-:W-:Y:S01]  /*0e20*/  UISETP.GE.U32.AND UP0, UPT, UR40, 0x5, UPT ;  /* 0x000000052800788c */ /* 0x000fe2000bf06070 */
[----:B------:R-:W-:Y:S01]  /*0e30*/  IADD3 R18, P0, R18, R12, RZ ;  /* 0x0000000c12127210 */ /* 0x000fe20007f1e0ff */
[----:B------:R-:W-:Y:S01]  /*0e40*/  UIMAD.WIDE.U32 UR4, UR40, -0x33333333, URZ ;  /* 0xcccccccd280478a5 */ /* 0x000fe2000f8e003f */
[----:B------:R-:W-:-:S03]  /*0e50*/  UMOV UR39, URZ ;  /* 0x0000003f00277c82 */ /* 0x000fc60008000000 */
[----:B------:R-:W-:Y:S01]  /*0e60*/  USHF.R.U32.HI UR4, URZ, 0x2, UR5 ;  /* 0x000000023f047899 */ /* 0x000fe20008011605 */
[----:B------:R-:W-:-:S03]  /*0e70*/  IMAD.X R17, R23, 0x1, R17, P0 ;  /* 0x0000000117117824 */ /* 0x000fc600000e0611 */
[----:B------:R-:W-:Y:S02]  /*0e80*/  UIMAD UR38, UR4, -0x5, UR40 ;  /* 0xfffffffb042678a4 */ /* 0x000fe4000f8e0228 */
[----:B------:R-:W-:-:S12]  /*0e90*/  @UP0 ULOP3.LUT UR39, UR4, 0x1, URZ, 0xc0, !UPT ;  /* 0x0000000104270892 */ /* 0x000fd8000f8ec03f */
.L_x_11:
[----:B------:R-:W-:Y:S01]  /*0ea0*/  ISETP.GE.U32.AND P0, PT, R18, UR8, PT ;  /* 0x0000000812007c0c */ /* 0x000fe2000bf06070 */
[----:B------:R-:W-:Y:S01]  /*0eb0*/  IMAD.MOV.U32 R19, RZ, RZ, -0x1 ;  /* 0xffffffffff137424 */ /* 0x000fe200078e00ff */
[----:B------:R-:W-:Y:S01]  /*0ec0*/  PRMT R8, RZ, 0x7610, R8 ;  /* 0x00007610ff087816 */ /* 0x000fe20000000008 */
[----:B------:R-:W-:Y:S01]  /*0ed0*/  IMAD.MOV.U32 R22, RZ, RZ, -0x1 ;  /* 0xffffffffff167424 */ /* 0x000fe200078e00ff */
[----:B------:R-:W-:Y:S01]  /*0ee0*/  ISETP.GE.U32.AND.EX P0, PT, R17, UR9, PT, P0 ;  /* 0x0000000911007c0c */ /* 0x000fe2000bf06100 */
[----:B------:R-:W-:-:S12]  /*0ef0*/  IMAD.MOV.U32 R2, RZ, RZ, -0x1 ;  /* 0xffffffffff027424 */ /* 0x000fd800078e00ff */
[----:B------:R-:W-:Y:S05]  /*0f00*/  @P0 BRA `(.L_x_12) ;  /* 0x00000004002c0947 */ /* 0x000fea0003800000 */
[----:B------:R-:W1:Y:S01]  /*0f10*/  LDC.64 R26, c[0x0][0x628] ;  /* 0x00018a00ff1a7b82 */ /* 0x000e620000000a00 */
[----:B------:R-:W-:Y:S02]  /*0f20*/  IMAD.MOV.U32 R8, RZ, RZ, R18 ;  /* 0x000000ffff087224 */ /* 0x000fe400078e0012 */
[----:B------:R-:W-:-:S05]  /*0f30*/  IMAD.MOV.U32 R9, RZ, RZ, R17 ;  /* 0x000000ffff097224 */ /* 0x000fca00078e0011 */
[----:B------:R-:W2:Y:S08]  /*0f40*/  LDC R2, c[0x0][0x630] ;  /* 0x00018c00ff027b82 */ /* 0x000eb00000000800 */
[----:B------:R-:W3:Y:S01]  /*0f50*/  LDC.64 R28, c[0x0][0x620] ;  /* 0x00018800ff1c7b82 */ /* 0x000ee20000000a00 */
[----:B-1----:R-:W-:-:S04]  /*0f60*/  ISETP.NE.U32.AND P0, PT, R26, RZ, PT ;  /* 0x000000ff1a00720c */ /* 0x002fc80003f05070 */
[----:B------:R-:W-:-:S13]  /*0f70*/  ISETP.NE.AND.EX P0, PT, R27, RZ, PT, P0 ;  /* 0x000000ff1b00720c */ /* 0x000fda0003f05300 */
[----:B--23--:R-:W-:Y:S05]  /*0f80*/  @!P0 BRA `(.L_x_13) ;  /* 0x0000000000288947 */ /* 0x00cfea0003800000 */
[----:B0-----:R-:W0:Y:S02]  /*0f90*/  LDC R13, c[0x0][0x634] ;  /* 0x00018d00ff0d7b82 */ /* 0x001e240000000800 */
[----:B0-----:R-:W-:-:S05]  /*0fa0*/  IADD3 R13, P0, R18, R13, RZ ;  /* 0x0000000d120d7210 */ /* 0x001fca0007f1e0ff */
[----:B------:R-:W-:-:S04]  /*0fb0*/  IMAD.X R15, RZ, RZ, R17, P0 ;  /* 0x000000ffff0f7224 */ /* 0x000fc800000e0611 */
[----:B------:R-:W-:-:S04]  /*0fc0*/  IMAD.WIDE.U32 R8, R15, R26, RZ ;  /* 0x0000001a0f087225 */ /* 0x000fc800078e00ff */
[----:B------:R-:W-:-:S04]  /*0fd0*/  IMAD.WIDE.U32 R10, P0, R13, R27, R8 ;  /* 0x0000001b0d0a7225 */ /* 0x000fc80007800008 */
[----:B------:R-:W-:-:S04]  /*0fe0*/  IMAD.WIDE.U32 R8, R13, R26, RZ ;  /* 0x0000001a0d087225 */ /* 0x000fc800078e00ff */
[----:B------:R-:W-:Y:S01]  /*0ff0*/  IMAD.X R13, RZ, RZ, RZ, P0 ;  /* 0x000000ffff0d7224 */ /* 0x000fe200000e06ff */
[----:B------:R-:W-:Y:S01]  /*1000*/  IADD3 RZ, P0, R9, R10, RZ ;  /* 0x0000000a09ff7210 */ /* 0x000fe20007f1e0ff */
[----:B------:R-:W-:-:S04]  /*1010*/  IMAD.MOV.U32 R12, RZ, RZ, R11 ;  /* 0x000000ffff0c7224 */ /* 0x000fc800078e000b */
[----:B------:R-:W-:-:S08]  /*1020*/  IMAD.WIDE.U32.X R8, R15, R27, R12, P0 ;  /* 0x0000001b0f087225 */ /* 0x000fd000000e040c */
.L_x_13:
[----:B------:R-:W1:Y:S01]  /*1030*/  LDC.64 R32, c[0x0][0x640] ;  /* 0x00019000ff207b82 */ /* 0x000e620000000a00 */
[-C--:B------:R-:W-:Y:S01]  /*1040*/  SHF.R.U64 R30, R8, R2.reuse, R9 ;  /* 0x00000002081e7219 */ /* 0x080fe20000001209 */
[----:B------:R-:W-:Y:S01]  /*1050*/  IMAD.MOV.U32 R19, RZ, RZ, R17 ;  /* 0x000000ffff137224 */ /* 0x000fe200078e0011 */
[----:B------:R-:W-:Y:S01]  /*1060*/  SHF.R.U32.HI R2, RZ, R2, R9 ;  /* 0x00000002ff027219 */ /* 0x000fe20000011609 */
[----:B------:R-:W-:Y:S01]  /*1070*/  IMAD.MOV.U32 R26, RZ, RZ, 0x1 ;  /* 0x00000001ff1a7424 */ /* 0x000fe200078e00ff */
[----:B------:R-:W-:-:S03]  /*1080*/  IADD3 R11, P0, RZ, -R30, RZ ;  /* 0x8000001eff0b7210 */ /* 0x000fc60007f1e0ff */
[----:B------:R-:W2:Y:S02]  /*1090*/  LDC R10, c[0x0][0x618] ;  /* 0x00018600ff0a7b82 */ /* 0x000ea40000000800 */
[----:B------:R-:W-:-:S04]  /*10a0*/  IMAD.X R9, RZ, RZ, ~R2, P0 ;  /* 0x000000ffff097224 */ /* 0x000fc800000e0e02 */
[-C--:B------:R-:W-:Y:S02]  /*10b0*/  IMAD R2, R9, R28.reuse, RZ ;  /* 0x0000001c09027224 */ /* 0x080fe400078e02ff */
[----:B0-----:R-:W0:Y:S01]  /*10c0*/  LDC R13, c[0x0][0x608] ;  /* 0x00018200ff0d7b82 */ /* 0x001e220000000800 */
[----:B------:R-:W-:-:S04]  /*10d0*/  IMAD.WIDE.U32 R8, R11, R28, R18 ;  /* 0x0000001c0b087225 */ /* 0x000fc800078e0012 */
[----:B------:R-:W-:Y:S02]  /*10e0*/  IMAD R11, R11, R29, R2 ;  /* 0x0000001d0b0b7224 */ /* 0x000fe400078e0202 */
[----:B------:R-:W-:Y:S01]  /*10f0*/  IMAD.MOV.U32 R2, RZ, RZ, -0x1 ;  /* 0xffffffffff027424 */ /* 0x000fe200078e00ff */
[----:B------:R-:W3:Y:S01]  /*1100*/  LDC R31, c[0x0][0x658] ;  /* 0x00019600ff1f7b82 */ /* 0x000ee20000000800 */
[----:B------:R-:W-:Y:S01]  /*1110*/  IMAD.IADD R9, R9, 0x1, R11 ;  /* 0x0000000109097824 */ /* 0x000fe200078e020b */
[----:B-1----:R-:W-:-:S04]  /*1120*/  ISETP.NE.U32.AND P0, PT, R32, RZ, PT ;  /* 0x000000ff2000720c */ /* 0x002fc80003f05070 */
[----:B------:R-:W-:Y:S02]  /*1130*/  ISETP.NE.AND.EX P0, PT, R33, RZ, PT, P0 ;  /* 0x000000ff2100720c */ /* 0x000fe40003f05300 */
[----:B------:R-:W1:Y:S01]  /*1140*/  LDC R29, c[0x0][0x600] ;  /* 0x00018000ff1d7b82 */ /* 0x000e620000000800 */
[-CC-:B--2---:R-:W-:Y:S02]  /*1150*/  SHF.R.U64 R27, R8, R10.reuse, R9.reuse ;  /* 0x0000000a081b7219 */ /* 0x184fe40000001209 */
[----:B------:R-:W-:-:S05]  /*1160*/  SHF.R.U32.HI R8, RZ, R10, R9 ;  /* 0x0000000aff087219 */ /* 0x000fca0000011609 */
[----:B------:R-:W2:Y:S01]  /*1170*/  LDC R22, c[0x0][0x648] ;  /* 0x00019200ff167b82 */ /* 0x000ea20000000800 */
[-CC-:B0-----:R-:W-:Y:S02]  /*1180*/  SHF.R.U64 R34, R27, R13.reuse, R8.reuse ;  /* 0x0000000d1b227219 */ /* 0x181fe40000001208 */
[----:B------:R-:W-:-:S05]  /*1190*/  SHF.R.U32.HI R8, RZ, R13, R8 ;  /* 0x0000000dff087219 */ /* 0x000fca0000011608 */
[----:B------:R-:W0:Y:S01]  /*11a0*/  LDC R24, c[0x0][0x638] ;  /* 0x00018e00ff187b82 */ /* 0x000e220000000800 */
[-CC-:B---3--:R-:W-:Y:S02]  /*11b0*/  SHF.R.U64 R36, R34, R31.reuse, R8.reuse ;  /* 0x0000001f22247219 */ /* 0x188fe40000001208 */
[-C--:B------:R-:W-:Y:S02]  /*11c0*/  SHF.L.U32 R2, R2, R31.reuse, RZ ;  /* 0x0000001f02027219 */ /* 0x080fe400000006ff */
[----:B------:R-:W-:Y:S01]  /*11d0*/  SHF.R.U32.HI R9, RZ, R31, R8 ;  /* 0x0000001fff097219 */ /* 0x000fe20000011608 */
[----:B------:R-:W-:Y:S01]  /*11e0*/  IMAD.MOV.U32 R8, RZ, RZ, R36 ;  /* 0x000000ffff087224 */ /* 0x000fe200078e0024 */
[----:B------:R-:W-:Y:S01]  /*11f0*/  LOP3.LUT R15, RZ, R2, RZ, 0x33, !PT ;  /* 0x00000002ff0f7212 */ /* 0x000fe200078e33ff */
[----:B------:R-:W3:Y:S01]  /*1200*/  LDC R28, c[0x0][0x610] ;  /* 0x00018400ff1c7b82 */ /* 0x000ee20000000800 */
[----:B------:R-:W-:Y:S05]  /*1210*/  @!P0 BRA `(.L_x_14) ;  /* 0x0000000000288947 */ /* 0x000fea0003800000 */
[----:B------:R-:W4:Y:S02]  /*1220*/  LDC R13, c[0x0][0x64c] ;  /* 0x00019300ff0d7b82 */ /* 0x000f240000000800 */
[----:B----4-:R-:W-:-:S05]  /*1230*/  IADD3 R13, P0, R36, R13, RZ ;  /* 0x0000000d240d7210 */ /* 0x010fca0007f1e0ff */
        /* <DEDUP_REMOVED lines=8> */
.L_x_14:
[----:B--2---:R-:W-:Y:S01]  /*12c0*/  SHF.R.U64 R7, R8, R22, R9 ;  /* 0x0000001608077219 */ /* 0x004fe20000001209 */
[----:B-1----:R-:W-:Y:S01]  /*12d0*/  VIADD R8, R29, 0xffffffff ;  /* 0xffffffff1d087836 */ /* 0x002fe20000000000 */
[----:B------:R-:W-:Y:S01]  /*12e0*/  SHF.L.U32 R2, R26, R31, RZ ;  /* 0x0000001f1a027219 */ /* 0x000fe200000006ff */
[----:B------:R-:W-:Y:S01]  /*12f0*/  @P1 IMAD R21, R25, R20, R6 ;  /* 0x0000001419151224 */ /* 0x000fe200078e0206 */
[----:B------:R-:W-:Y:S01]  /*1300*/  LOP3.LUT R15, R34, R15, RZ, 0xc0, !PT ;  /* 0x0000000f220f7212 */ /* 0x000fe200078ec0ff */
[----:B------:R-:W-:Y:S01]  /*1310*/  IMAD.MOV R9, RZ, RZ, -R7 ;  /* 0x000000ffff097224 */ /* 0x000fe200078e0a07 */
[----:B------:R-:W-:-:S03]  /*1320*/  LOP3.LUT R8, R27, R8, RZ, 0xc0, !PT ;  /* 0x000000081b087212 */ /* 0x000fc600078ec0ff */
[----:B------:R-:W-:Y:S02]  /*1330*/  IMAD R6, R2, R7, R15 ;  /* 0x0000000702067224 */ /* 0x000fe400078e020f */
[----:B0-----:R-:W-:Y:S02]  /*1340*/  IMAD R2, R9, R24, R36 ;  /* 0x0000001809027224 */ /* 0x001fe400078e0224 */
[----:B---3--:R-:W-:Y:S02]  /*1350*/  IMAD R19, R6, R28, R21 ;  /* 0x0000001c06137224 */ /* 0x008fe400078e0215 */
[----:B------:R-:W-:Y:S02]  /*1360*/  IMAD R2, R2, R29, R8 ;  /* 0x0000001d02027224 */ /* 0x000fe400078e0208 */
[----:B------:R-:W-:-:S03]  /*1370*/  IMAD.MOV.U32 R6, RZ, RZ, 0x1 ;  /* 0x00000001ff067424 */ /* 0x000fc600078e00ff */
[----:B------:R-:W-:Y:S02]  /*1380*/  SEL R22, R2, R19, !P1 ;  /* 0x0000001302167207 */ /* 0x000fe40004800000 */
[----:B------:R-:W-:Y:S01]  /*1390*/  SEL R19, R19, R2, !P1 ;  /* 0x0000000213137207 */ /* 0x000fe20004800000 */
[----:B------:R-:W-:Y:S01]  /*13a0*/  IMAD.MOV.U32 R2, RZ, RZ, R30 ;  /* 0x000000ffff027224 */ /* 0x000fe200078e001e */
[----:B------:R-:W-:-:S07]  /*13b0*/  PRMT R8, R6, 0x7610, R8 ;  /* 0x0000761006087816 */ /* 0x000fce0000000008 */
.L_x_12:
[----:B------:R-:W-:Y:S05]  /*13c0*/  @!P2 BRA `(.L_x_15) ;  /* 0x00000000000ca947 */ /* 0x000fea0003800000 */
[----:B------:R-:W-:Y:S01]  /*13d0*/  UCGABAR_WAIT ;  /* 0x0000000000007dc7 */ /* 0x000fe20008000000 */
[----:B------:R-:W-:Y:S01]  /*13e0*/  CCTL.IVALL ;  /* 0x00000000ff00798f */ /* 0x000fe20002000000 */
[----:B------:R-:W-:Y:S05]  /*13f0*/  BRA `(.L_x_16) ;  /* 0x0000000000047947 */ /* 0x000fea0003800000 */
.L_x_15:
[----:B------:R-:W-:Y:S06]  /*1400*/  BAR.SYNC.DEFER_BLOCKING 0x0 ;  /* 0x0000000000007b1d */ /* 0x000fec0000010000 */
.L_x_16:
[----:B------:R-:W-:Y:S05]  /*1410*/  @!P3 BRA `(.L_x_17) ;  /* 0x000000780020b947 */ /* 0x000fea0003800000 */
[----:B------:R-:W-:-:S13]  /*1420*/  ISETP.GT.U32.AND P0, PT, R35, 0x1, PT ;  /* 0x000000012300780c */ /* 0x000fda0003f04070 */
[----:B------:R-:W-:Y:S05]  /*1430*/  @P0 EXIT ;  /* 0x000000000000094d */ /* 0x000fea0003800000 */
.L_x_18:
[----:B------:R-:W-:-:S08]  /*1440*/  NOP ;  /* 0x0000000000007918 */ /* 0x000fd00000000000 */
[----:B------:R-:W1:Y:S02]  /*1450*/  USETMAXREG.TRY_ALLOC.CTAPOOL UP0, 0xe8 ;  /* 0x000000e8000079c8 */ /* 0x000e640008000600 */
[----:B-1----:R-:W-:-:S13]  /*1460*/  PLOP3.LUT P0, PT, PT, PT, UP0, 0x80, 0x0 ;  /* 0x000000000000781c */ /* 0x002fda0003f0f008 */
[----:B------:R-:W-:Y:S05]  /*1470*/  @!P0 BRA `(.L_x_18) ;  /* 0xfffffffc00f08947 */ /* 0x000fea000383ffff */
[----:B------:R-:W-:-:S13]  /*1480*/  LOP3.LUT P0, RZ, R8, 0xff, RZ, 0xc0, !PT ;  /* 0x000000ff08ff7812 */ /* 0x000fda000780c0ff */
[----:B------:R-:W-:Y:S05]  /*1490*/  @!P0 EXIT ;  /* 0x000000000000894d */ /* 0x000fea0003800000 */
[----:B------:R-:W1:Y:S01]  /*14a0*/  S2UR UR4, SR_CgaCtaId ;  /* 0x00000000000479c3 */ /* 0x000e620000008800 */
[----:B------:R-:W-:Y:S01]  /*14b0*/  VIADD R14, R14, 0xffffffff ;  /* 0xffffffff0e0e7836 */ /* 0x000fe20000000000 */
[CC--:B------:R-:W-:Y:S01]  /*14c0*/  LEA.HI R4, R0.reuse, R3.reuse, RZ, 0x2 ;  /* 0x0000000300047211 */ /* 0x0c0fe200078f10ff */
[----:B------:R-:W-:Y:S01]  /*14d0*/  UMOV UR41, 0x400 ;  /* 0x0000040000297882 */ /* 0x000fe20000000000 */
[----:B------:R-:W-:Y:S01]  /*14e0*/  LEA.HI R0, R0, R3, RZ, 0x5 ;  /* 0x0000000300007211 */ /* 0x000fe200078f28ff */
[----:B------:R-:W-:Y:S01]  /*14f0*/  UISETP.LT.AND UP0, UPT, UR40, 0x1, UPT ;  /* 0x000000012800788c */ /* 0x000fe2000bf01270 */
[----:B------:R-:W-:Y:S01]  /*1500*/  R2UR UR42, R14 ;  /* 0x000000000e2a72ca */ /* 0x000fe200000e0000 */
[----:B------:R-:W-:Y:S01]  /*1510*/  ULDC UR5, c[0x0][0x284] ;  /* 0x0000a10000057ab9 */ /* 0x000fe20000000800 */
[--C-:B------:R-:W-:Y:S01]  /*1520*/  SHF.R.S32.HI R156, RZ, 0x2, R4.reuse ;  /* 0x00000002ff9c7819 */ /* 0x100fe20000011404 */
[----:B------:R-:W-:Y:S01]  /*1530*/  USEL UR43, UR40, 0x1, UP0 ;  /* 0x00000001282b7887 */ /* 0x000fe20008000000 */
[----:B------:R-:W-:Y:S01]  /*1540*/  SHF.R.S32.HI R5, RZ, 0x1f, R4 ;  /* 0x0000001fff057819 */ /* 0x000fe20000011404 */
[----:B------:R-:W-:Y:S01]  /*1550*/  USHF.L.U32 UR44, UR40, 0x1, URZ ;  /* 0x00000001282c7899 */ /* 0x000fe2000800063f */
[----:B------:R-:W-:Y:S01]  /*1560*/  LOP3.LUT R158, R4, 0xfffffffc, RZ, 0xc0, !PT ;  /* 0xfffffffc049e7812 */ /* 0x000fe200078ec0ff */
[----:B------:R-:W-:Y:S01]  /*1570*/  UIADD3 UR43, -UR43, UR40, URZ ;  /* 0x000000282b2b7290 */ /* 0x000fe2000fffe13f */
[----:B------:R-:W-:-:S02]  /*1580*/  LEA.HI R5, R5, R156, RZ, 0x3 ;  /* 0x0000009c05057211 */ /* 0x000fc400078f18ff */
[----:B------:R-:W-:Y:S01]  /*1590*/  ISETP.NE.AND P0, PT, R14, RZ, PT ;  /* 0x000000ff0e00720c */ /* 0x000fe20003f05270 */
[----:B------:R-:W-:Y:S01]  /*15a0*/  IMAD.IADD R158, R3, 0x1, -R158 ;  /* 0x00000001039e7824 */ /* 0x000fe200078e0a9e */
[----:B------:R-:W-:Y:S01]  /*15b0*/  LOP3.LUT R5, R5, 0xfffffff8, RZ, 0xc0, !PT ;  /* 0xfffffff805057812 */ /* 0x000fe200078ec0ff */
[----:B------:R-:W-:Y:S01]  /*15c0*/  USHF.L.U32 UR42, UR42, 0x3, URZ ;  /* 0x000000032a2a7899 */ /* 0x000fe2000800063f */
[----:B------:R-:W-:-:S03]  /*15d0*/  SEL R165, RZ, 0x1, P0 ;  /* 0x00000001ffa57807 */ /* 0x000fc60000000000 */
[----:B------:R-:W-:Y:S01]  /*15e0*/  IMAD.IADD R156, R156, 0x1, -R5 ;  /* 0x000000019c9c7824 */ /* 0x000fe200078e0a05 */
[----:B-1----:R-:W-:Y:S01]  /*15f0*/  ULEA UR41, UR4, UR41, 0x18 ;  /* 0x0000002904297291 */ /* 0x002fe2000f8ec03f */
[----:B------:R-:W-:Y:S01]  /*1600*/  SHF.R.S32.HI R5, RZ, 0x5, R0 ;  /* 0x00000005ff057819 */ /* 0x000fe20000011400 */
[----:B------:R-:W-:Y:S02]  /*1610*/  IMAD.U32 R160, RZ, RZ, UR42 ;  /* 0x0000002affa07e24 */ /* 0x000fe4000f8e00ff */
[----:B------:R-:W-:Y:S01]  /*1620*/  UIADD3 UR45, UR41, 0x60, URZ ;  /* 0x00000060292d7890 */ /* 0x000fe2000fffe03f */
[--C-:B------:R-:W-:Y:S01]  /*1630*/  SHF.R.S32.HI R157, RZ, 0x1f, R156.reuse ;  /* 0x0000001fff9d7819 */ /* 0x100fe2000001149c */
[C-C-:B------:R-:W-:Y:S01]  /*1640*/  IMAD R163, R5.reuse, -0x10, -R156.reuse ;  /* 0xfffffff005a37824 */ /* 0x140fe200078e0a9c */
[C---:B------:R-:W-:Y:S02]  /*1650*/  LOP3.LUT R162, R160.reuse, 0x8, RZ, 0xc0, !PT ;  /* 0x00000008a0a27812 */ /* 0x040fe400078ec0ff */
[----:B------:R-:W-:Y:S01]  /*1660*/  LOP3.LUT R160, R160, 0x8, RZ, 0xc, !PT ;  /* 0x00000008a0a07812 */ /* 0x000fe200078e0cff */
[----:B------:R-:W-:Y:S01]  /*1670*/  IMAD.U32 R159, RZ, RZ, UR45 ;  /* 0x0000002dff9f7e24 */ /* 0x000fe2000f8e00ff */
[----:B------:R-:W-:Y:S01]  /*1680*/  LOP3.LUT R162, R162, 0x18, RZ, 0x3c, !PT ;  /* 0x00000018a2a27812 */ /* 0x000fe200078e3cff */
[----:B------:R-:W-:-:S04]  /*1690*/  IMAD.WIDE R156, R5, 0x10, R156 ;  /* 0x00000010059c7825 */ /* 0x000fc800078e029c */
[----:B------:R-:W-:Y:S02]  /*16a0*/  VIADD R161, R159, UR42 ;  /* 0x0000002a9fa17c36 */ /* 0x000fe40008000000 */
[----:B------:R-:W-:-:S07]  /*16b0*/  VIADD R163, R163, UR5 ;  /* 0x00000005a3a37c36 */ /* 0x000fce0008000000 */
.L_x_298:
[----:B------:R-:W-:Y:S01]  /*16c0*/  SHF.L.U32 R0, R165, 0x1f, RZ ;  /* 0x0000001fa5007819 */ /* 0x000fe200000006ff */
[----:B------:R-:W-:Y:S02]  /*16d0*/  ULDC UR4, c[0x0][0x28c] ;  /* 0x0000a30000047ab9 */ /* 0x000fe40000000800 */
[----:B------:R-:W-:Y:S01]  /*16e0*/  ISETP.LT.AND P1, PT, RZ, UR4, PT ;  /* 0x00000004ff007c0c */ /* 0x000fe2000bf21270 */
[----:B-1----:R-:W1:Y:S02]  /*16f0*/  SYNCS.PHASECHK.TRANS64.TRYWAIT P0, [R159+UR42], R0 ;  /* 0x000000009f0075a7 */ /* 0x002e64000800016a */
[----:B-1-34-:R-:W-:Y:S10]  /*1700*/  @!P0 BRA `(.L_x_19) ;  /* 0x0000008400ec8947 */ /* 0x01aff40003800000 */
.L_x_321:
[----:B------:R-:W-:Y:S05]  /*1710*/  @P1 BRA `(.L_x_20) ;  /* 0x0000000000401947 */ /* 0x000fea0003800000 */
[----:B-1----:R-:W-:Y:S01]  /*1720*/  MOV R0, 0x0 ;  /* 0x0000000000007802 */ /* 0x002fe20000000f00 */
[----:B------:R-:W-:Y:S01]  /*1730*/  ULDC.64 UR4, c[0x4][0x68] ;  /* 0x01001a0000047ab9 */ /* 0x000fe20000000a00 */
[----:B------:R-:W-:Y:S01]  /*1740*/  ULDC.64 UR6, c[0x4][0x8] ;  /* 0x0100020000067ab9 */ /* 0x000fe20000000a00 */
[----:B------:R-:W-:Y:S01]  /*1750*/  IMAD.U32 R4, RZ, RZ, UR4 ;  /* 0x00000004ff047e24 */ /* 0x000fe2000f8e00ff */
[----:B------:R1:W2:Y:S01]  /*1760*/  LDC.64 R14, c[0x4][R0] ;  /* 0x01000000000e7b82 */ /* 0x0002a20000000a00 */
[----:B------:R-:W-:Y:S01]  /*1770*/  IMAD.U32 R5, RZ, RZ, UR5 ;  /* 0x00000005ff057e24 */ /* 0x000fe2000f8e00ff */
[----:B------:R-:W-:Y:S01]  /*1780*/  ULDC.64 UR4, c[0x4][0x70] ;  /* 0x01001c0000047ab9 */ /* 0x000fe20000000a00 */
[----:B------:R-:W-:Y:S02]  /*1790*/  IMAD.U32 R10, RZ, RZ, UR6 ;  /* 0x00000006ff0a7e24 */ /* 0x000fe4000f8e00ff */
[----:B------:R-:W-:Y:S02]  /*17a0*/  IMAD.U32 R6, RZ, RZ, UR4 ;  /* 0x00000004ff067e24 */ /* 0x000fe4000f8e00ff */
[----:B------:R-:W-:-:S02]  /*17b0*/  IMAD.U32 R7, RZ, RZ, UR5 ;  /* 0x00000005ff077e24 */ /* 0x000fc4000f8e00ff */
[----:B------:R-:W-:Y:S02]  /*17c0*/  IMAD.U32 R11, RZ, RZ, UR7 ;  /* 0x00000007ff0b7e24 */ /* 0x000fe4000f8e00ff */
[----:B------:R-:W-:Y:S02]  /*17d0*/  IMAD.MOV.U32 R8, RZ, RZ, 0x1e1 ;  /* 0x000001e1ff087424 */ /* 0x000fe400078e00ff */
[----:B0-----:R-:W-:Y:S02]  /*17e0*/  IMAD.MOV.U32 R12, RZ, RZ, 0x1 ;  /* 0x00000001ff0c7424 */ /* 0x001fe400078e00ff */
[----:B-1----:R-:W-:-:S07]  /*17f0*/  IMAD.MOV.U32 R13, RZ, RZ, RZ ;  /* 0x000000ffff0d7224 */ /* 0x002fce00078e00ff */
[----:B------:R-:W-:-:S07]  /*1800*/  LEPC R20, `(.L_x_20) ;  /* 0x000000001014794e */ /* 0x000fce0000000000 */
[----:B--2--5:R-:W-:Y:S05]  /*1810*/  CALL.ABS.NOINC R14 ;  /* 0x000000000e007343 */ /* 0x024fea0003c00000 */
.L_x_20:
[----:B-1----:R-:W-:-:S04]  /*1820*/  LOP3.LUT R0, R16, 0x1, RZ, 0xfc, !PT ;  /* 0x0000000110007812 */ /* 0x002fc800078efcff */
[----:B------:R-:W-:-:S13]  /*1830*/  ISETP.NE.AND P0, PT, R0, 0x3, PT ;  /* 0x000000030000780c */ /* 0x000fda0003f05270 */
[----:B------:R-:W-:Y:S05]  /*1840*/  @!P0 BRA `(.L_x_21) ;  /* 0x0000000000048947 */ /* 0x000fea0003800000 */
[----:B------:R-:W-:Y:S01]  /*1850*/  BPT.TRAP 0x1 ;  /* 0x000000040000795c */ /* 0x000fe20000300000 */
.L_x_21:
[----:B------:R-:W-:Y:S02]  /*1860*/  IMAD.U32 R3, RZ, RZ, UR38 ;  /* 0x00000026ff037e24 */ /* 0x000fe4000f8e00ff */
[----:B------:R-:W-:-:S03]  /*1870*/  IMAD.U32 R0, RZ, RZ, UR39 ;  /* 0x00000027ff007e24 */ /* 0x000fc6000f8e00ff */
[----:B------:R-:W-:Y:S02]  /*1880*/  LEA R3, R3, UR41, 0x3 ;  /* 0x0000002903037c11 */ /* 0x000fe4000f8e18ff */
[----:B------:R-:W-:-:S04]  /*1890*/  SHF.L.U32 R0, R0, 0x1f, RZ ;  /* 0x0000001f00007819 */ /* 0x000fc800000006ff */
[----:B------:R1:W2:Y:S01]  /*18a0*/  SYNCS.PHASECHK.TRANS64.TRYWAIT P1, [R3+URZ], R0 ;  /* 0x00000000030075a7 */ /* 0x0002a2000802017f */
[----:B------:R-:W-:Y:S05]  /*18b0*/  @!P0 BRA `(.L_x_22) ;  /* 0x0000000000048947 */ /* 0x000fea0003800000 */
[----:B------:R-:W-:Y:S01]  /*18c0*/  BPT.TRAP 0x1 ;  /* 0x000000040000795c */ /* 0x000fe20000300000 */
.L_x_22:
[----:B------:R-:W-:-:S05]  /*18d0*/  IMAD.U32 R4, RZ, RZ, UR43 ;  /* 0x0000002bff047e24 */ /* 0x000fca000f8e00ff */
[----:B------:R-:W-:Y:S01]  /*18e0*/  ISETP.GE.AND P2, PT, R4, 0x1, PT ;  /* 0x000000010400780c */ /* 0x000fe20003f46270 */
[----:B--2---:R-:W-:-:S12]  /*18f0*/  @P1 BRA `(.L_x_23) ;  /* 0x0000000000081947 */ /* 0x004fd80003800000 */
[----:B------:R-:W2:Y:S02]  /*1900*/  SYNCS.PHASECHK.TRANS64.TRYWAIT P1, [R3+URZ], R0 ;  /* 0x00000000030075a7 */ /* 0x000ea4000802017f */
[----:B--2---:R-:W-:Y:S05]  /*1910*/  @!P1 BRA `(.L_x_24) ;  /* 0x00000084007c9947 */ /* 0x004fea0003800000 */
.L_x_23:
[----:B------:R-:W-:Y:S05]  /*1920*/  WARPSYNC.ALL ;  /* 0x0000000000007948 */ /* 0x000fea0003800000 */
[----:B------:R-:W-:Y:S01]  /*1930*/  UIADD3 UR4, UR41, 0x180, URZ ;  /* 0x0000018029047890 */ /* 0x000fe2000fffe03f */
[----:B------:R-:W-:Y:S01]  /*1940*/  WARPGROUP.ARRIVE ;  /* 0x00000000000079c5 */ /* 0x000fe20000000000 */
[----:B------:R-:W-:Y:S02]  /*1950*/  UIADD3 UR5, UR41, 0xa180, URZ ;  /* 0x0000a18029057890 */ /* 0x000fe4000fffe03f */
[----:B------:R-:W-:Y:S02]  /*1960*/  USHF.R.U32.HI UR4, URZ, 0x4, UR4 ;  /* 0x000000043f047899 */ /* 0x000fe40008011604 */
[----:B------:R-:W-:-:S02]  /*1970*/  USHF.R.U32.HI UR5, URZ, 0x4, UR5 ;  /* 0x000000043f057899 */ /* 0x000fc40008011605 */
[----:B------:R-:W-:Y:S02]  /*1980*/  ULOP3.LUT UR4, UR4, 0x3fff, URZ, 0xc0, !UPT ;  /* 0x00003fff04047892 */ /* 0x000fe4000f8ec03f */
[----:B------:R-:W-:Y:S02]  /*1990*/  ULOP3.LUT UR5, UR5, 0x3fff, URZ, 0xc0, !UPT ;  /* 0x00003fff05057892 */ /* 0x000fe4000f8ec03f */
[----:B------:R-:W-:Y:S02]  /*19a0*/  ULOP3.LUT UR8, UR4, 0x10000, URZ, 0xfc, !UPT ;  /* 0x0001000004087892 */ /* 0x000fe4000f8efc3f */
[----:B------:R-:W-:Y:S02]  /*19b0*/  ULOP3.LUT UR9, UR5, 0x10000, URZ, 0xfc, !UPT ;  /* 0x0001000005097892 */ /* 0x000fe4000f8efc3f */
[----:B------:R-:W-:Y:S02]  /*19c0*/  ULEA UR10, UR38, UR8, 0x9 ;  /* 0x00000008260a7291 */ /* 0x000fe4000f8e483f */
[----:B------:R-:W-:Y:S01]  /*19d0*/  ULEA UR11, UR38, UR9, 0xb ;  /* 0x00000009260b7291 */ /* 0x000fe2000f8e583f */
[----:B------:R-:W-:Y:S01]  /*19e0*/  UMOV UR5, 0x40000040 ;  /* 0x4000004000057882 */ /* 0x000fe20000000000 */
[----:B------:R-:W-:-:S03]  /*19f0*/  UMOV UR7, 0x40000040 ;  /* 0x4000004000077882 */ /* 0x000fc60000000000 */
[----:B------:R-:W-:Y:S02]  /*1a00*/  UMOV UR4, UR10 ;  /* 0x0000000a00047c82 */ /* 0x000fe40008000000 */
[----:B------:R-:W-:Y:S02]  /*1a10*/  UMOV UR6, UR11 ;  /* 0x0000000b00067c82 */ /* 0x000fe40008000000 */
[----:B------:R-:W-:Y:S01]  /*1a20*/  IGMMA.64x256x32.S8.S8 R24, gdesc[UR4], RZ, !UPT, gsb0 ;  /* 0x06600000041879f1 */ /* 0x000fe2000c0410ff */
[----:B------:R-:W-:Y:S02]  /*1a30*/  UIADD3 UR4, UR10, 0x2, URZ ;  /* 0x000000020a047890 */ /* 0x000fe4000fffe03f */
[----:B------:R-:W-:Y:S01]  /*1a40*/  UIADD3 UR6, UR11, 0x2, URZ ;  /* 0x000000020b067890 */ /* 0x000fe2000fffe03f */
[----:B------:R-:W-:Y:S01]  /*1a50*/  UMOV UR5, 0x40000040 ;  /* 0x4000004000057882 */ /* 0x000fe20000000000 */
[----:B------:R-:W-:Y:S01]  /*1a60*/  UMOV UR7, 0x40000040 ;  /* 0x4000004000077882 */ /* 0x000fe20000000000 */
[----:B------:R-:W-:-:S02]  /*1a70*/  WARPGROUP.DEPBAR.LE gsb0, 0x0 ;  /* 0x00008000000079c5 */ /* 0x000fc40000010000 */
[----:B------:R-:W-:-:S06]  /*1a80*/  WARPGROUP.ARRIVE ;  /* 0x00000000000079c5 */ /* 0x000fcc0000000000 */
[----:B------:R-:W-:Y:S01]  /*1a90*/  IGMMA.64x256x32.S8.S8 R24, gdesc[UR4], R24, gsb0 ;  /* 0x06600000041879f1 */ /* 0x000fe20008041018 */
[----:B------:R-:W-:Y:S02]  /*1aa0*/  UIADD3 UR4, UR10, 0x4, URZ ;  /* 0x000000040a047890 */ /* 0x000fe4000fffe03f */
[----:B------:R-:W-:Y:S01]  /*1ab0*/  UIADD3 UR6, UR11, 0x4, URZ ;  /* 0x000000040b067890 */ /* 0x000fe2000fffe03f */
[----:B------:R-:W-:Y:S01]  /*1ac0*/  UMOV UR5, 0x40000040 ;  /* 0x4000004000057882 */ /* 0x000fe20000000000 */
[----:B------:R-:W-:Y:S01]  /*1ad0*/  UMOV UR7, 0x40000040 ;  /* 0x4000004000077882 */ /* 0x000fe20000000000 */
[----:B------:R-:W-:Y:S02]  /*1ae0*/  WARPGROUP.DEPBAR.LE gsb0, 0x0 ;  /* 0x00008000000079c5 */ /* 0x000fe40000010000 */
        /* <DEDUP_REMOVED lines=8> */
[----:B------:R-:W-:Y:S03]  /*1b70*/  IGMMA.64x256x32.S8.S8 R24, gdesc[UR4], R24, gsb0 ;  /* 0x06600000041879f1 */ /* 0x000fe60008041018 */
[----:B------:R-:W-:Y:S02]  /*1b80*/  WARPGROUP.DEPBAR.LE gsb0, 0x0 ;  /* 0x00008000000079c5 */ /* 0x000fe40000010000 */
[----:B------:R-:W-:Y:S05]  /*1b90*/  @!P2 BRA `(.L_x_25) ;  /* 0x000000040014a947 */ /* 0x000fea0003800000 */
[----:B------:R-:W-:Y:S01]  /*1ba0*/  UIADD3 UR4, UR38, 0x1, URZ ;  /* 0x0000000126047890 */ /* 0x000fe2000fffe03f */
[----:B-12---:R-:W-:Y:S02]  /*1bb0*/  IMAD.U32 R0, RZ, RZ, UR43 ;  /* 0x0000002bff007e24 */ /* 0x006fe4000f8e00ff */
[----:B------:R-:W-:Y:S01]  /*1bc0*/  IMAD.U32 R3, RZ, RZ, UR38 ;  /* 0x00000026ff037e24 */ /* 0x000fe2000f8e00ff */
[----:B------:R-:W-:-:S04]  /*1bd0*/  UISETP.NE.AND UP0, UPT, UR4, 0x5, UPT ;  /* 0x000000050400788c */ /* 0x000fc8000bf05270 */
[----:B------:R-:W-:Y:S02]  /*1be0*/  USEL UR5, URZ, 0x1, UP0 ;  /* 0x000000013f057887 */ /* 0x000fe40008000000 */
[----:B------:R-:W-:Y:S02]  /*1bf0*/  USEL UR10, UR4, URZ, UP0 ;  /* 0x0000003f040a7287 */ /* 0x000fe40008000000 */
[----:B------:R-:W-:-:S06]  /*1c00*/  ULOP3.LUT UR5, UR39, UR5, URZ, 0x3c, !UPT ;  /* 0x0000000527057292 */ /* 0x000fcc000f8e3c3f */
[----:B------:R-:W-:-:S07]  /*1c10*/  IMAD.U32 R6, RZ, RZ, UR5 ;  /* 0x00000005ff067e24 */ /* 0x000fce000f8e00ff */
.L_x_32:
[----:B------:R-:W-:Y:S05]  /*1c20*/  @!P0 BRA `(.L_x_26) ;  /* 0x0000000000048947 */ /* 0x000fea0003800000 */
[----:B------:R-:W-:Y:S01]  /*1c30*/  BPT.TRAP 0x1 ;  /* 0x000000040000795c */ /* 0x000fe20000300000 */
.L_x_26:
[----:B------:R-:W-:Y:S01]  /*1c40*/  ULEA UR4, UR10, UR41, 0x3 ;  /* 0x000000290a047291 */ /* 0x000fe2000f8e183f */
[----:B------:R-:W-:-:S08]  /*1c50*/  SHF.L.U32 R4, R6, 0x1f, RZ ;  /* 0x0000001f06047819 */ /* 0x000fd000000006ff */
[----:B------:R1:W2:Y:S01]  /*1c60*/  SYNCS.PHASECHK.TRANS64.TRYWAIT P1, [UR4], R4 ;  /* 0x00000004ff0075a7 */ /* 0x0002a20008020144 */
[----:B------:R-:W-:Y:S05]  /*1c70*/  @!P0 BRA `(.L_x_27) ;  /* 0x0000000000048947 */ /* 0x000fea0003800000 */
[----:B------:R-:W-:Y:S01]  /*1c80*/  BPT.TRAP 0x1 ;  /* 0x000000040000795c */ /* 0x000fe20000300000 */
.L_x_27:
[----:B--2---:R-:W-:Y:S05]  /*1c90*/  @P1 BRA `(.L_x_28) ;  /* 0x0000000000081947 */ /* 0x004fea0003800000 */
[----:B------:R-:W2:Y:S02]  /*1ca0*/  SYNCS.PHASECHK.TRANS64.TRYWAIT P1, [UR4], R4 ;  /* 0x00000004ff0075a7 */ /* 0x000ea40008020144 */
[----:B--2---:R-:W-:Y:S05]  /*1cb0*/  @!P1 BRA `(.L_x_29) ;  /* 0x0000008000a89947 */ /* 0x004fea0003800000 */
.L_x_28:
[----:B------:R-:W-:Y:S01]  /*1cc0*/  ULEA UR11, UR10, UR8, 0x9 ;  /* 0x000000080a0b7291 */ /* 0x000fe2000f8e483f */
[----:B------:R-:W-:Y:S01]  /*1cd0*/  WARPGROUP.ARRIVE ;  /* 0x00000000000079c5 */ /* 0x000fe20000000000 */
[----:B------:R-:W-:Y:S01]  /*1ce0*/  ULEA UR12, UR10, UR9, 0xb ;  /* 0x000000090a0c7291 */ /* 0x000fe2000f8e583f */
[----:B------:R-:W-:Y:S01]  /*1cf0*/  UMOV UR5, 0x40000040 ;  /* 0x4000004000057882 */ /* 0x000fe20000000000 */
[----:B------:R-:W-:-:S03]  /*1d00*/  UMOV UR7, 0x40000040 ;  /* 0x4000004000077882 */ /* 0x000fc60000000000 */
[----:B------:R-:W-:Y:S02]  /*1d10*/  UMOV UR4, UR11 ;  /* 0x0000000b00047c82 */ /* 0x000fe40008000000 */
[----:B------:R-:W-:Y:S02]  /*1d20*/  UMOV UR6, UR12 ;  /* 0x0000000c00067c82 */ /* 0x000fe40008000000 */
[----:B------:R-:W-:Y:S01]  /*1d30*/  IGMMA.64x256x32.S8.S8 R24, gdesc[UR4], R24, gsb0 ;  /* 0x06600000041879f1 */ /* 0x000fe20008041018 */
        /* <DEDUP_REMOVED lines=23> */
[----:B------:R-:W-:Y:S01]  /*1eb0*/  BPT.TRAP 0x1 ;  /* 0x000000040000795c */ /* 0x000fe20000300000 */
.L_x_30:
[----:B------:R-:W-:-:S13]  /*1ec0*/  ISETP.NE.AND P1, PT, R154, RZ, PT ;  /* 0x000000ff9a00720c */ /* 0x000fda0003f25270 */
[----:B-12---:R-:W-:-:S05]  /*1ed0*/  @P1 LEA R4, R3, UR41, 0x3 ;  /* 0x0000002903041c11 */ /* 0x006fca000f8e18ff */
[----:B------:R-:W-:-:S05]  /*1ee0*/  @P1 VIADD R4, R4, 0x28 ;  /* 0x0000002804041836 */ /* 0x000fca0000000000 */
[----:B------:R-:W-:-:S04]  /*1ef0*/  @P1 PRMT R4, R155, 0x654, R4 ;  /* 0x000006549b041816 */ /* 0x000fc80000000004 */
[----:B------:R1:W-:Y:S01]  /*1f00*/  @P1 SYNCS.ARRIVE.TRANS64.RED.A1T0 RZ, [R4+URZ], RZ ;  /* 0x000000ff04ff19a7 */ /* 0x0003e2000810043f */
[----:B------:R-:W-:-:S13]  /*1f10*/  ISETP.GT.U32.AND P1, PT, R16, 0x1, PT ;  /* 0x000000011000780c */ /* 0x000fda0003f24070 */
[----:B-1----:R-:W-:Y:S05]  /*1f20*/  @P1 BRA `(.L_x_31) ;  /* 0x0000000000041947 */ /* 0x002fea0003800000 */
[----:B------:R-:W-:Y:S01]  /*1f30*/  BPT.TRAP 0x1 ;  /* 0x000000040000795c */ /* 0x000fe20000300000 */
.L_x_31:
[----:B------:R-:W-:Y:S01]  /*1f40*/  UIADD3 UR10, UR10, 0x1, URZ ;  /* 0x000000010a0a7890 */ /* 0x000fe2000fffe03f */
[C---:B------:R-:W-:Y:S01]  /*1f50*/  ISETP.GT.AND P2, PT, R0.reuse, 0x1, PT ;  /* 0x000000010000780c */ /* 0x040fe20003f44270 */
[----:B------:R-:W-:Y:S02]  /*1f60*/  VIADD R3, R3, 0x1 ;  /* 0x0000000103037836 */ /* 0x000fe40000000000 */
[----:B------:R-:W-:Y:S01]  /*1f70*/  UISETP.NE.AND UP0, UPT, UR10, 0x5, UPT ;  /* 0x000000050a00788c */ /* 0x000fe2000bf05270 */
[----:B------:R-:W-:Y:S02]  /*1f80*/  VIADD R0, R0, 0xffffffff ;  /* 0xffffffff00007836 */ /* 0x000fe40000000000 */
[C---:B------:R-:W-:Y:S01]  /*1f90*/  ISETP.NE.AND P1, PT, R3.reuse, 0x5, PT ;  /* 0x000000050300780c */ /* 0x040fe20003f25270 */
[----:B------:R-:W-:Y:S02]  /*1fa0*/  USEL UR4, URZ, 0x1, UP0 ;  /* 0x000000013f047887 */ /* 0x000fe40008000000 */
[----:B------:R-:W-:Y:S01]  /*1fb0*/  USEL UR10, UR10, URZ, UP0 ;  /* 0x0000003f0a0a7287 */ /* 0x000fe20008000000 */
[----:B------:R-:W-:-:S03]  /*1fc0*/  SEL R3, R3, RZ, P1 ;  /* 0x000000ff03037207 */ /* 0x000fc60000800000 */
[----:B------:R-:W-:Y:S01]  /*1fd0*/  LOP3.LUT R6, R6, UR4, RZ, 0x3c, !PT ;  /* 0x0000000406067c12 */ /* 0x000fe2000f8e3cff */
[----:B------:R-:W-:Y:S07]  /*1fe0*/  @P2 BRA `(.L_x_32) ;  /* 0xfffffffc000c2947 */ /* 0x000fee000383ffff */
.L_x_25:
[----:B-12---:R-:W1:Y:S01]  /*1ff0*/  LDC R0, c[0x0][0x28c] ;  /* 0x0000a300ff007b82 */ /* 0x006e620000000800 */
[----:B------:R2:W-:Y:S01]  /*2000*/  SYNCS.ARRIVE.TRANS64.A1T0 RZ, [R160+UR45], RZ ;  /* 0x000000ffa0ff79a7 */ /* 0x0005e2000810002d */
[----:B-1----:R-:W-:-:S13]  /*2010*/  ISETP.GE.AND P1, PT, R0, 0x1, PT ;  /* 0x000000010000780c */ /* 0x002fda0003f26270 */
[----:B--2---:R-:W-:Y:S05]  /*2020*/  @!P1 BRA `(.L_x_33) ;  /* 0x0000000000449947 */ /* 0x004fea0003800000 */
[----:B------:R-:W-:Y:S05]  /*2030*/  @!P0 BRA `(.L_x_34) ;  /* 0x0000000000048947 */ /* 0x000fea0003800000 */
[----:B------:R-:W-:Y:S01]  /*2040*/  BPT.TRAP 0x1 ;  /* 0x000000040000795c */ /* 0x000fe20000300000 */
.L_x_34:
[----:B------:R-:W-:-:S13]  /*2050*/  ISETP.NE.AND P0, PT, R154, RZ, PT ;  /* 0x000000ff9a00720c */ /* 0x000fda0003f05270 */
[----:B------:R-:W-:-:S05]  /*2060*/  VOTEU.ANY UP0, P0 ;  /* 0x00000000003f7886 */ /* 0x000fca0000000100 */
[----:B------:R-:W-:-:S06]  /*2070*/  @UP0 UIADD3 UR4, UR43, UR38, URZ ;  /* 0x000000262b040290 */ /* 0x000fcc000fffe03f */
[----:B------:R-:W-:Y:S02]  /*2080*/  IMAD.U32 R4, RZ, RZ, UR4 ;  /* 0x00000004ff047e24 */ /* 0x000fe4000f8e00ff */
[----:B------:R-:W-:Y:S02]  /*2090*/  IMAD.U32 R3, RZ, RZ, UR4 ;  /* 0x00000004ff037e24 */ /* 0x000fe4000f8e00ff */
[----:B------:R-:W-:-:S05]  /*20a0*/  @P0 IMAD.WIDE.U32 R4, R4, -0x33333333, RZ ;  /* 0xcccccccd04040825 */ /* 0x000fca00078e00ff */
[----:B------:R-:W-:-:S05]  /*20b0*/  @P0 SHF.R.U32.HI R0, RZ, 0x2, R5 ;  /* 0x00000002ff000819 */ /* 0x000fca0000011605 */
[----:B------:R-:W-:-:S05]  /*20c0*/  @P0 IMAD R0, R0, -0x5, R3 ;  /* 0xfffffffb00000824 */ /* 0x000fca00078e0203 */
[----:B------:R-:W-:-:S05]  /*20d0*/  @P0 LEA R0, R0, UR41, 0x3 ;  /* 0x0000002900000c11 */ /* 0x000fca000f8e18ff */
[----:B------:R-:W-:-:S05]  /*20e0*/  @P0 VIADD R0, R0, 0x28 ;  /* 0x0000002800000836 */ /* 0x000fca0000000000 */
[----:B------:R-:W-:-:S04]  /*20f0*/  @P0 PRMT R0, R155, 0x654, R0 ;  /* 0x000006549b000816 */ /* 0x000fc80000000000 */
[----:B------:R1:W-:Y:S01]  /*2100*/  @P0 SYNCS.ARRIVE.TRANS64.RED.A1T0 RZ, [R0+URZ], RZ ;  /* 0x000000ff00ff09a7 */ /* 0x0003e2000810043f */
[----:B------:R-:W-:-:S13]  /*2110*/  ISETP.GT.U32.AND P0, PT, R16, 0x1, PT ;  /* 0x000000011000780c */ /* 0x000fda0003f04070 */
[----:B-1----:R-:W-:Y:S05]  /*2120*/  @P0 BRA `(.L_x_33) ;  /* 0x0000000000040947 */ /* 0x002fea0003800000 */
[----:B------:R-:W-:Y:S01]  /*2130*/  BPT.TRAP 0x1 ;  /* 0x000000040000795c */ /* 0x000fe20000300000 */
.L_x_33:
[----:B------:R-:W-:Y:S01]  /*2140*/  SHF.L.U32 R0, R165, 0x1f, RZ ;  /* 0x0000001fa5007819 */ /* 0x000fe200000006ff */
[----:B------:R-:W-:Y:S01]  /*2150*/  UIADD3 UR38, UR44, UR38, URZ ;  /* 0x000000262c267290 */ /* 0x000fe2000fffe03f */
[----:B------:R-:W1:Y:S01]  /*2160*/  LDC R7, c[0x0][0x288] ;  /* 0x0000a200ff077b82 */ /* 0x000e620000000800 */
[----:B------:R-:W-:Y:S01]  /*2170*/  UISETP.GE.U32.AND UP1, UPT, UR44, 0x5, UPT ;  /* 0x000000052c00788c */ /* 0x000fe2000bf26070 */
[----:B------:R-:W-:Y:S01]  /*2180*/  IMAD.SHL.U32 R10, R158, 0x2, RZ ;  /* 0x000000029e0a7824 */ /* 0x000fe200078e00ff */
[----:B------:R-:W-:Y:S02]  /*2190*/  UISETP.GT.U32.AND UP0, UPT, UR38, 0x4, UPT ;  /* 0x000000042600788c */ /* 0x000fe4000bf04070 */
[----:B------:R-:W-:Y:S02]  /*21a0*/  UIMAD.WIDE.U32 UR4, UR38, -0x33333333, URZ ;  /* 0xcccccccd260478a5 */ /* 0x000fe4000f8e003f */
[----:B------:R-:W-:Y:S01]  /*21b0*/  UISETP.LT.U32.AND UP0, UPT, UR44, 0x5, UP0 ;  /* 0x000000052c00788c */ /* 0x000fe20008701070 */
[----:B------:R-:W2:Y:S01]  /*21c0*/  SYNCS.PHASECHK.TRANS64.TRYWAIT P0, [R159+UR42+0x10], R0 ;  /* 0x000010009f0075a7 */ /* 0x000ea2000800016a */
[----:B------:R-:W-:Y:S01]  /*21d0*/  USHF.R.U32.HI UR4, URZ, 0x2, UR5 ;  /* 0x000000023f047899 */ /* 0x000fe20008011605 */
[----:B------:R-:W-:Y:S01]  /*21e0*/  SHF.R.S32.HI R11, RZ, 0x1f, R10 ;  /* 0x0000001fff0b7819 */ /* 0x000fe2000001140a */
[----:B------:R-:W-:-:S02]  /*21f0*/  USEL UR6, URZ, 0x1, !UP0 ;  /* 0x000000013f067887 */ /* 0x000fc4000c000000 */
[----:B------:R-:W-:Y:S02]  /*2200*/  UIMAD UR38, UR4, -0x5, UR38 ;  /* 0xfffffffb042678a4 */ /* 0x000fe4000f8e0226 */
[----:B------:R-:W-:-:S04]  /*2210*/  ULOP3.LUT UR39, UR39, UR6, URZ, 0x3c, !UPT ;  /* 0x0000000627277292 */ /* 0x000fc8000f8e3c3f */
[----:B------:R-:W-:Y:S01]  /*2220*/  @UP1 ULOP3.LUT UR39, UR39, 0x1, UR4, 0x78, !UPT ;  /* 0x0000000127271892 */ /* 0x000fe2000f8e7804 */
[----:B-12---:R-:W-:Y:S11]  /*2230*/  @!P0 BRA `(.L_x_35) ;  /* 0x0000007c00608947 */ /* 0x006ff60003800000 */
.L_x_322:
[----:B-1----:R-:W-:Y:S01]  /*2240*/  IMAD.SHL.U32 R0, R19, 0x40, RZ ;  /* 0x0000004013007824 */ /* 0x002fe200078e00ff */
[----:B------:R-:W-:Y:S01]  /*2250*/  ULDC UR6, c[0x0][0x284] ;  /* 0x0000a10000067ab9 */ /* 0x000fe20000000800 */
[----:B------:R-:W-:Y:S01]  /*2260*/  IMAD.SHL.U32 R14, R22, 0x100, RZ ;  /* 0x00000100160e7824 */ /* 0x000fe200078e00ff */
[----:B------:R-:W-:Y:S01]  /*2270*/  SHF.R.S32.HI R20, RZ, 0x1f, R2 ;  /* 0x0000001fff147819 */ /* 0x000fe20000011402 */
[----:B------:R-:W-:Y:S01]  /*2280*/  ULDC.64 UR4, c[0x0][0x5d0] ;  /* 0x0001740000047ab9 */ /* 0x000fe20000000a00 */
[----:B------:R-:W-:Y:S01]  /*2290*/  ISETP.GE.AND P0, PT, R0, UR6, PT ;  /* 0x0000000600007c0c */ /* 0x000fe2000bf06270 */
[----:B------:R-:W-:Y:S01]  /*22a0*/  IMAD.WIDE.U32 R4, R2, UR4, R10 ;  /* 0x0000000402047c25 */ /* 0x000fe2000f8e000a */
[----:B------:R-:W-:Y:S02]  /*22b0*/  SHF.R.S32.HI R15, RZ, 0x1f, R14 ;  /* 0x0000001fff0f7819 */ /* 0x000fe4000001140e */
[----:B------:R-:W-:Y:S01]  /*22c0*/  ISETP.GE.OR P0, PT, R14, R7, P0 ;  /* 0x000000070e00720c */ /* 0x000fe20000706670 */
[----:B------:R-:W-:Y:S01]  /*22d0*/  IMAD R3, R20, UR4, RZ ;  /* 0x0000000414037c24 */ /* 0x000fe2000f8e02ff */
[----:B------:R-:W-:-:S03]  /*22e0*/  IADD3 R4, P1, R14, R4, RZ ;  /* 0x000000040e047210 */ /* 0x000fc60007f3e0ff */
[----:B------:R-:W-:-:S05]  /*22f0*/  IMAD R3, R2, UR5, R3 ;  /* 0x0000000502037c24 */ /* 0x000fca000f8e0203 */
[----:B------:R-:W-:-:S03]  /*2300*/  IADD3.X R5, R15, R5, R3, P1, !PT ;  /* 0x000000050f057210 */ /* 0x000fc60000ffe403 */
[----:B------:R-:W-:Y:S05]  /*2310*/  @P0 BRA `(.L_x_36) ;  /* 0x0000006000b00947 */ /* 0x000fea0003800000 */
[----:B0-----:R-:W0:Y:S01]  /*2320*/  LDC.64 R12, c[0x0][0x5c8] ;  /* 0x00017200ff0c7b82 */ /* 0x001e220000000a00 */
[----:B------:R-:W-:Y:S01]  /*2330*/  IMAD.WIDE R8, R19, 0x40, R156 ;  /* 0x0000004013087825 */ /* 0x000fe200078e029c */
[----:B------:R-:W-:Y:S01]  /*2340*/  ULDC.64 UR4, c[0x0][0x5c0] ;  /* 0x0001700000047ab9 */ /* 0x000fe20000000a00 */
[----:B------:R-:W-:Y:S02]  /*2350*/  BSSY B0, `(.L_x_36) ;  /* 0x0000628000007945 */ /* 0x000fe40003800000 */
[----:B------:R-:W-:Y:S02]  /*2360*/  IMAD.IADD R22, R163, 0x1, -R0 ;  /* 0x00000001a3167824 */ /* 0x000fe400078e0a00 */
[-C--:B0-----:R-:W-:Y:S02]  /*2370*/  IMAD R3, R9, R12.reuse, RZ ;  /* 0x0000000c09037224 */ /* 0x081fe400078e02ff */
[----:B------:R-:W-:-:S04]  /*2380*/  IMAD.WIDE.U32 R4, R8, R12, R4 ;  /* 0x0000000c08047225 */ /* 0x000fc800078e0004 */
[----:B------:R-:W-:Y:S01]  /*2390*/  IMAD R3, R8, R13, R3 ;  /* 0x0000000d08037224 */ /* 0x000fe200078e0203 */
[----:B------:R-:W-:-:S03]  /*23a0*/  IADD3 R4, P0, R4, UR4, RZ ;  /* 0x0000000404047c10 */ /* 0x000fc6000ff1e0ff */
[----:B------:R-:W-:Y:S01]  /*23b0*/  IMAD.IADD R3, R5, 0x1, R3 ;  /* 0x0000000105037824 */ /* 0x000fe200078e0203 */
[----:B------:R-:W-:-:S04]  /*23c0*/  LEA R6, P1, R12, R4, 0x3 ;  /* 0x000000040c067211 */ /* 0x000fc800078218ff */
[----:B------:R-:W-:Y:S01]  /*23d0*/  IADD3.X R5, R3, UR5, RZ, P0, !PT ;  /* 0x0000000503057c10 */ /* 0x000fe200087fe4ff */
[----:B------:R-:W-:Y:S01]  /*23e0*/  IMAD R3, R158, -0x2, R7 ;  /* 0xfffffffe9e037824 */ /* 0x000fe200078e0207 */
[----:B-----5:R-:W-:Y:S02]  /*23f0*/  ISETP.NE.AND P0, PT, R152, RZ, PT ;  /* 0x000000ff9800720c */ /* 0x020fe40003f05270 */
[----:B------:R-:W-:Y:S01]  /*2400*/  LEA.HI.X R7, R12, R5, R13, 0x3, P1 ;  /* 0x000000050c077211 */ /* 0x000fe200008f1c0d */
[----:B------:R-:W-:-:S10]  /*2410*/  IMAD.IADD R0, R3, 0x1, -R14 ;  /* 0x0000000103007824 */ /* 0x000fd400078e0a0e */
[----:B------:R-:W-:Y:S05]  /*2420*/  @!P0 BRA `(.L_x_37) ;  /* 0x0000004800608947 */ /* 0x000fea0003800000 */
[----:B------:R-:W0:Y:S01]  /*2430*/  LDC.64 R166, c[0x0][0x5b0] ;  /* 0x00016c00ffa67b82 */ /* 0x000e220000000a00 */
[----:B------:R-:W-:Y:S01]  /*2440*/  ULDC.64 UR4, c[0x0][0x5b8] ;  /* 0x00016e0000047ab9 */ /* 0x000fe20000000a00 */
[----:B------:R-:W-:Y:S01]  /*2450*/  ISETP.GE.AND P1, PT, R22, 0x1, PT ;  /* 0x000000011600780c */ /* 0x000fe20003f26270 */
[----:B------:R-:W-:Y:S01]  /*2460*/  IMAD.WIDE.U32 R10, R2, UR4, R10 ;  /* 0x00000004020a7c25 */ /* 0x000fe2000f8e000a */
[----:B------:R-:W-:Y:S02]  /*2470*/  BSSY B1, `(.L_x_38) ;  /* 0x000000e000017945 */ /* 0x000fe40003800000 */
[----:B------:R-:W-:Y:S01]  /*2480*/  ISETP.LT.OR P5, PT, R0, 0x1, !P1 ;  /* 0x000000010000780c */ /* 0x000fe20004fa1670 */
[----:B------:R-:W-:Y:S01]  /*2490*/  IMAD R3, R20, UR4, RZ ;  /* 0x0000000414037c24 */ /* 0x000fe2000f8e02ff */
[----:B------:R-:W1:Y:S01]  /*24a0*/  LDC.64 R12, c[0x0][0x5a8] ;  /* 0x00016a00ff0c7b82 */ /* 0x000e620000000a00 */
[----:B------:R-:W-:Y:S02]  /*24b0*/  IADD3 R14, P0, R14, R10, RZ ;  /* 0x0000000a0e0e7210 */ /* 0x000fe40007f1e0ff */
[----:B------:R-:W-:-:S05]  /*24c0*/  IMAD R3, R2, UR5, R3 ;  /* 0x0000000502037c24 */ /* 0x000fca000f8e0203 */
[----:B------:R-:W-:Y:S01]  /*24d0*/  IADD3.X R15, R15, R11, R3, P0, !PT ;  /* 0x0000000b0f0f7210 */ /* 0x000fe200007fe403 */
[-C--:B0-----:R-:W-:Y:S02]  /*24e0*/  IMAD R10, R9, R166.reuse, RZ ;  /* 0x000000a6090a7224 */ /* 0x081fe400078e02ff */
[----:B------:R-:W-:-:S04]  /*24f0*/  IMAD.WIDE.U32 R2, R8, R166, R14 ;  /* 0x000000a608027225 */ /* 0x000fc800078e000e */
[----:B------:R-:W-:Y:S01]  /*2500*/  IMAD R21, R8, R167, R10 ;  /* 0x000000a708157224 */ /* 0x000fe200078e020a */
[----:B-1----:R-:W-:-:S04]  /*2510*/  IADD3 R2, P0, R2, R12, RZ ;  /* 0x0000000c02027210 */ /* 0x002fc80007f1e0ff */
[----:B------:R-:W-:Y:S01]  /*2520*/  IADD3.X R3, R13, R3, R21, P0, !PT ;  /* 0x000000030d037210 */ /* 0x000fe200007fe415 */
[----:B------:R-:W-:Y:S08]  /*2530*/  @P5 BRA `(.L_x_39) ;  /* 0x0000000000045947 */ /* 0x000ff00003800000 */
[----:B------:R0:W5:Y:S02]  /*2540*/  LDG.E.U8 R164, desc[UR36][R2.64] ;  /* 0x0000002402a47981 */ /* 0x000164000c1e1100 */
.L_x_39:
[----:B------:R-:W-:Y:S05]  /*2550*/  BSYNC B1 ;  /* 0x0000000000017941 */ /* 0x000fea0003800000 */
.L_x_38:
[----:B-----5:R-:W-:Y:S01]  /*2560*/  LOP3.LUT R9, R164, 0xffff, RZ, 0xc0, !PT ;  /* 0x0000ffffa4097812 */ /* 0x020fe200078ec0ff */
[C---:B------:R-:W-:Y:S01]  /*2570*/  IMAD.SHL.U32 R10, R166.reuse, 0x8, RZ ;  /* 0x00000008a60a7824 */ /* 0x040fe200078e00ff */
[----:B------:R-:W-:Y:S01]  /*2580*/  SHF.L.U64.HI R11, R166, 0x3, R167 ;  /* 0x00000003a60b7819 */ /* 0x000fe200000102a7 */
[----:B------:R-:W-:Y:S01]  /*2590*/  BSSY B1, `(.L_x_40) ;  /* 0x000000e000017945 */ /* 0x000fe20003800000 */
[----:B------:R-:W-:Y:S02]  /*25a0*/  PRMT R19, R9, 0x8880, RZ ;  /* 0x0000888009137816 */ /* 0x000fe400000000ff */
[----:B------:R-:W-:Y:S01]  /*25b0*/  ISETP.LT.OR P2, PT, R0, 0x2, !P1 ;  /* 0x000000020000780c */ /* 0x000fe20004f41670 */
[----:B------:R-:W-:Y:S01]  /*25c0*/  IMAD.WIDE.U32 R8, R8, R166, R10 ;  /* 0x000000a608087225 */ /* 0x000fe200078e000a */
[----:B------:R-:W-:-:S03]  /*25d0*/  ISETP.GE.AND P0, PT, R22, 0x9, PT ;  /* 0x000000091600780c */ /* 0x000fc60003f06270 */
[----:B------:R-:W-:Y:S01]  /*25e0*/  IMAD R10, R19, R152, RZ ;  /* 0x00000098130a7224 */ /* 0x000fe200078e02ff */
[----:B------:R-:W-:Y:S01]  /*25f0*/  IADD3 R8, P3, P4, R14, R12, R8 ;  /* 0x0000000c0e087210 */ /* 0x000fe20007c7e008 */
[----:B------:R-:W-:Y:S02]  /*2600*/  IMAD.IADD R12, R21, 0x1, R9 ;  /* 0x00000001150c7824 */ /* 0x000fe400078e0209 */
[----:B------:R-:W-:-:S05]  /*2610*/  @!P5 IMAD R11, R24, R153, R10 ;  /* 0x00000099180bd224 */ /* 0x000fca00078e020a */
[----:B------:R1:W-:Y:S01]  /*2620*/  @!P5 STG.E.U8 desc[UR36][R4.64], R11 ;  /* 0x0000000b0400d986 */ /* 0x0003e2000c101124 */
[----:B------:R-:W-:Y:S05]  /*2630*/  @P2 BRA `(.L_x_41) ;  /* 0x00000000000c2947 */ /* 0x000fea0003800000 */
[----:B------:R-:W1:Y:S02]  /*2640*/  LDG.E.U8 R164, desc[UR36][R2.64+0x1] ;  /* 0x0000012402a47981 */ /* 0x000e64000c1e1100 */
[----:B-1----:R-:W-:-:S05]  /*2650*/  PRMT R11, R164, 0x8880, RZ ;  /* 0x00008880a40b7816 */ /* 0x002fca00000000ff */
[----:B------:R-:W-:-:S07]  /*2660*/  IMAD R10, R11, R152, RZ ;  /* 0x000000980b0a7224 */ /* 0x000fce00078e02ff */
.L_x_41:
[----:B------:R-:W-:Y:S05]  /*2670*/  BSYNC B1 ;  /* 0x0000000000017941 */ /* 0x000fea0003800000 */
.L_x_40:
[C---:B------:R-:W-:Y:S01]  /*2680*/  ISETP.LT.OR P5, PT, R0.reuse, 0x1, !P0 ;  /* 0x000000010000780c */ /* 0x040fe200047a1670 */
[----:B------:R-:W-:Y:S01]  /*2690*/  @!P2 IMAD R25, R25, R153, R10 ;  /* 0x000000991919a224 */ /* 0x000fe200078e020a */
[----:B------:R-:W-:Y:S01]  /*26a0*/  BSSY B1, `(.L_x_42) ;  /* 0x000000a000017945 */ /* 0x000fe20003800000 */
[----:B------:R-:W-:Y:S02]  /*26b0*/  IADD3.X R9, R15, R13, R12, P3, P4 ;  /* 0x0000000d0f097210 */ /* 0x000fe40001fe840c */
[C---:B------:R-:W-:Y:S01]  /*26c0*/  ISETP.LT.OR P3, PT, R0.reuse, 0x2, !P0 ;  /* 0x000000020000780c */ /* 0x040fe20004761670 */
[----:B------:R2:W-:Y:S01]  /*26d0*/  @!P2 STG.E.U8 desc[UR36][R4.64+0x1], R25 ;  /* 0x000001190400a986 */ /* 0x0005e2000c101124 */
[C---:B------:R-:W-:Y:S02]  /*26e0*/  ISETP.LT.OR P4, PT, R0.reuse, 0x9, !P1 ;  /* 0x000000090000780c */ /* 0x040fe40004f81670 */
[----:B------:R-:W-:-:S04]  /*26f0*/  ISETP.LT.OR P2, PT, R0, 0xa, !P1 ;  /* 0x0000000a0000780c */ /* 0x000fc80004f41670 */
[----:B------:R-:W-:Y:S09]  /*2700*/  @P5 BRA `(.L_x_43) ;  /* 0x00000000000c5947 */ /* 0x000ff20003800000 */
[----:B------:R-:W1:Y:S02]  /*2710*/  LDG.E.U8 R164, desc[UR36][R8.64] ;  /* 0x0000002408a47981 */ /* 0x000e64000c1e1100 */
[----:B-1----:R-:W-:-:S05]  /*2720*/  PRMT R11, R164, 0x8880, RZ ;  /* 0x00008880a40b7816 */ /* 0x002fca00000000ff */
[----:B------:R-:W-:-:S07]  /*2730*/  IMAD R10, R11, R152, RZ ;  /* 0x000000980b0a7224 */ /* 0x000fce00078e02ff */
.L_x_43:
[----:B------:R-:W-:Y:S05]  /*2740*/  BSYNC B1 ;  /* 0x0000000000017941 */ /* 0x000fea0003800000 */
.L_x_42:
[----:B-1----:R-:W-:Y:S01]  /*2750*/  @!P5 IMAD R11, R26, R153, R10 ;  /* 0x000000991a0bd224 */ /* 0x002fe200078e020a */
[----:B------:R-:W-:Y:S04]  /*2760*/  BSSY B1, `(.L_x_44) ;  /* 0x0000006000017945 */ /* 0x000fe80003800000 */
[----:B------:R1:W-:Y:S01]  /*2770*/  @!P5 STG.E.U8 desc[UR36][R6.64], R11 ;  /* 0x0000000b0600d986 */ /* 0x0003e2000c101124 */
[----:B------:R-:W-:Y:S05]  /*2780*/  @P3 BRA `(.L_x_45) ;  /* 0x00000000000c3947 */ /* 0x000fea0003800000 */
[----:B------:R-:W1:Y:S02]  /*2790*/  LDG.E.U8 R164, desc[UR36][R8.64+0x1] ;  /* 0x0000012408a47981 */ /* 0x000e64000c1e1100 */
[----:B-1----:R-:W-:-:S05]  /*27a0*/  PRMT R11, R164, 0x8880, RZ ;  /* 0x00008880a40b7816 */ /* 0x002fca00000000ff */
[----:B------:R-:W-:-:S07]  /*27b0*/  IMAD R10, R11, R152, RZ ;  /* 0x000000980b0a7224 */ /* 0x000fce00078e02ff */
.L_x_45:
[----:B------:R-:W-:Y:S05]  /*27c0*/  BSYNC B1 ;  /* 0x0000000000017941 */ /* 0x000fea0003800000 */
.L_x_44:
[----:B------:R-:W-:Y:S01]  /*27d0*/  @!P3 IMAD R27, R27, R153, R10 ;  /* 0x000000991b1bb224 */ /* 0x000fe200078e020a */
[----:B------:R-:W-:Y:S04]  /*27e0*/  BSSY B1, `(.L_x_46) ;  /* 0x0000006000017945 */ /* 0x000fe80003800000 */
[----:B------:R3:W-:Y:S01]  /*27f0*/  @!P3 STG.E.U8 desc[UR36][R6.64+0x1], R27 ;  /* 0x0000011b0600b986 */ /* 0x0007e2000c101124 */
[----:B------:R-:W-:Y:S05]  /*2800*/  @P4 BRA `(.L_x_47) ;  /* 0x00000000000c4947 */ /* 0x000fea0003800000 */
[----:B------:R-:W1:Y:S02]  /*2810*/  LDG.E.U8 R164, desc[UR36][R2.64+0x8] ;  /* 0x0000082402a47981 */ /* 0x000e64000c1e1100 */
[----:B-1----:R-:W-:-:S05]  /*2820*/  PRMT R11, R164, 0x8880, RZ ;  /* 0x00008880a40b7816 */ /* 0x002fca00000000ff */
[----:B------:R-:W-:-:S07]  /*2830*/  IMAD R10, R11, R152, RZ ;  /* 0x000000980b0a7224 */ /* 0x000fce00078e02ff */
.L_x_47:
[----:B------:R-:W-:Y:S05]  /*2840*/  BSYNC B1 ;  /* 0x0000000000017941 */ /* 0x000fea0003800000 */
.L_x_46:
[----:B-1----:R-:W-:Y:S01]  /*2850*/  @!P4 IMAD R11, R28, R153, R10 ;  /* 0x000000991c0bc224 */ /* 0x002fe200078e020a */
[----:B------:R-:W-:Y:S04]  /*2860*/  BSSY B1, `(.L_x_48) ;  /* 0x0000006000017945 */ /* 0x000fe80003800000 */
[----:B------:R1:W-:Y:S01]  /*2870*/  @!P4 STG.E.U8 desc[UR36][R4.64+0x8], R11 ;  /* 0x0000080b0400c986 */ /* 0x0003e2000c101124 */
[----:B------:R-:W-:Y:S05]  /*2880*/  @P2 BRA `(.L_x_49) ;  /* 0x00000000000c2947 */ /* 0x000fea0003800000 */
[----:B------:R-:W1:Y:S02]  /*2890*/  LDG.E.U8 R164, desc[UR36][R2.64+0x9] ;  /* 0x0000092402a47981 */ /* 0x000e64000c1e1100 */
[----:B-1----:R-:W-:-:S05]  /*28a0*/  PRMT R11, R164, 0x8880, RZ ;  /* 0x00008880a40b7816 */ /* 0x002fca00000000ff */
[----:B------:R-:W-:-:S07]  /*28b0*/  IMAD R10, R11, R152, RZ ;  /* 0x000000980b0a7224 */ /* 0x000fce00078e02ff */
.L_x_49:
[----:B------:R-:W-:Y:S05]  /*28c0*/  BSYNC B1 ;  /* 0x0000000000017941 */ /* 0x000fea0003800000 */
.L_x_48:
[C---:B------:R-:W-:Y:S01]  /*28d0*/  ISETP.LT.OR P4, PT, R0.reuse, 0x9, !P0 ;  /* 0x000000090000780c */ /* 0x040fe20004781670 */
[----:B------:R-:W-:Y:S01]  /*28e0*/  @!P2 IMAD R29, R29, R153, R10 ;  /* 0x000000991d1da224 */ /* 0x000fe200078e020a */
[----:B------:R-:W-:Y:S01]  /*28f0*/  BSSY B1, `(.L_x_50) ;  /* 0x0000009000017945 */ /* 0x000fe20003800000 */
[C---:B------:R-:W-:Y:S02]  /*2900*/  ISETP.LT.OR P3, PT, R0.reuse, 0xa, !P0 ;  /* 0x0000000a0000780c */ /* 0x040fe40004761670 */
[C---:B------:R-:W-:Y:S01]  /*2910*/  ISETP.LT.OR P5, PT, R0.reuse, 0x11, !P1 ;  /* 0x000000110000780c */ /* 0x040fe20004fa1670 */
[----:B------:R4:W-:Y:S01]  /*2920*/  @!P2 STG.E.U8 desc[UR36][R4.64+0x9], R29 ;  /* 0x0000091d0400a986 */ /* 0x0009e2000c101124 */
[----:B------:R-:W-:-:S06]  /*2930*/  ISETP.LT.OR P2, PT, R0, 0x12, !P1 ;  /* 0x000000120000780c */ /* 0x000fcc0004f41670 */
[----:B------:R-:W-:Y:S07]  /*2940*/  @P4 BRA `(.L_x_51) ;  /* 0x00000000000c4947 */ /* 0x000fee0003800000 */
[----:B------:R-:W1:Y:S02]  /*2950*/  LDG.E.U8 R164, desc[UR36][R8.64+0x8] ;  /* 0x0000082408a47981 */ /* 0x000e64000c1e1100 */
[----:B-1----:R-:W-:-:S05]  /*2960*/  PRMT R11, R164, 0x8880, RZ ;  /* 0x00008880a40b7816 */ /* 0x002fca00000000ff */
[----:B------:R-:W-:-:S07]  /*2970*/  IMAD R10, R11, R152, RZ ;  /* 0x000000980b0a7224 */ /* 0x000fce00078e02ff */
.L_x_51:
[----:B------:R-:W-:Y:S05]  /*2980*/  BSYNC B1 ;  /* 0x0000000000017941 */ /* 0x000fea0003800000 */
.L_x_50:
[----:B-1----:R-:W-:Y:S01]  /*2990*/  @!P4 IMAD R11, R30, R153, R10 ;  /* 0x000000991e0bc224 */ /* 0x002fe200078e020a */
[----:B------:R-:W-:Y:S04]  /*29a0*/  BSSY B1, `(.L_x_52) ;  /* 0x0000006000017945 */ /* 0x000fe80003800000 */
[----:B------:R1:W-:Y:S01]  /*29b0*/  @!P4 STG.E.U8 desc[UR36][R6.64+0x8], R11 ;  /* 0x0000080b0600c986 */ /* 0x0003e2000c101124 */
[----:B------:R-:W-:Y:S05]  /*29c0*/  @P3 BRA `(.L_x_53) ;  /* 0x00000000000c3947 */ /* 0x000fea0003800000 */
[----:B------:R-:W1:Y:S02]  /*29d0*/  LDG.E.U8 R164, desc[UR36][R8.64+0x9] ;  /* 0x0000092408a47981 */ /* 0x000e64000c1e1100 */
[----:B-1----:R-:W-:-:S05]  /*29e0*/  PRMT R11, R164, 0x8880, RZ ;  /* 0x00008880a40b7816 */ /* 0x002fca00000000ff */
[----:B------:R-:W-:-:S07]  /*29f0*/  IMAD R10, R11, R152, RZ ;  /* 0x000000980b0a7224 */ /* 0x000fce00078e02ff */
.L_x_53:
[----:B------:R-:W-:Y:S05]  /*2a00*/  BSYNC B1 ;  /* 0x0000000000017941 */ /* 0x000fea0003800000 */
.L_x_52:
[----:B------:R-:W-:Y:S01]  /*2a10*/  @!P3 IMAD R31, R31, R153, R10 ;  /* 0x000000991f1fb224 */ /* 0x000fe200078e020a */
[----:B------:R-:W-:Y:S04]  /*2a20*/  BSSY B1, `(.L_x_54) ;  /* 0x0000006000017945 */ /* 0x000fe80003800000 */
[----:B------:R0:W-:Y:S01]  /*2a30*/  @!P3 STG.E.U8 desc[UR36][R6.64+0x9], R31 ;  /* 0x0000091f0600b986 */ /* 0x0001e2000c101124 */
[----:B------:R-:W-:Y:S05]  /*2a40*/  @P5 BRA `(.L_x_55) ;  /* 0x00000000000c5947 */ /* 0x000fea0003800000 */
[----:B------:R-:W1:Y:S02]  /*2a50*/  LDG.E.U8 R164, desc[UR36][R2.64+0x10] ;  /* 0x0000102402a47981 */ /* 0x000e64000c1e1100 */
[----:B-1----:R-:W-:-:S05]  /*2a60*/  PRMT R11, R164, 0x8880, RZ ;  /* 0x00008880a40b7816 */ /* 0x002fca00000000ff */
[----:B------:R-:W-:-:S07]  /*2a70*/  IMAD R10, R11, R152, RZ ;  /* 0x000000980b0a7224 */ /* 0x000fce00078e02ff */
.L_x_55:
[----:B------:R-:W-:Y:S05]  /*2a80*/  BSYNC B1 ;  /* 0x0000000000017941 */ /* 0x000fea0003800000 */
.L_x_54:
[----:B-1----:R-:W-:Y:S01]  /*2a90*/  @!P5 IMAD R11, R32, R153, R10 ;  /* 0x00000099200bd224 */ /* 0x002fe200078e020a */
[----:B------:R-:W-:Y:S04]  /*2aa0*/  BSSY B1, `(.L_x_56) ;  /* 0x0000006000017945 */ /* 0x000fe80003800000 */
[----:B------:R1:W-:Y:S01]  /*2ab0*/  @!P5 STG.E.U8 desc[UR36][R4.64+0x10], R11 ;  /* 0x0000100b0400d986 */ /* 0x0003e2000c101124 */
[----:B------:R-:W-:Y:S05]  /*2ac0*/  @P2 BRA `(.L_x_57) ;  /* 0x00000000000c2947 */ /* 0x000fea0003800000 */
[----:B------:R-:W1:Y:S02]  /*2ad0*/  LDG.E.U8 R164, desc[UR36][R2.64+0x11] ;  /* 0x0000112402a47981 */ /* 0x000e64000c1e1100 */
[----:B-1----:R-:W-:-:S05]  /*2ae0*/  PRMT R11, R164, 0x8880, RZ ;  /* 0x00008880a40b7816 */ /* 0x002fca00000000ff */
[----:B------:R-:W-:-:S07]  /*2af0*/  IMAD R10, R11, R152, RZ ;  /* 0x000000980b0a7224 */ /* 0x000fce00078e02ff */
.L_x_57:
[----:B------:R-:W-:Y:S05]  /*2b00*/  BSYNC B1 ;  /* 0x0000000000017941 */ /* 0x000fea0003800000 */
.L_x_56:
        /* <DEDUP_REMOVED lines=11> */
.L_x_59:
[----:B------:R-:W-:Y:S05]  /*2bc0*/  BSYNC B1 ;  /* 0x0000000000017941 */ /* 0x000fea0003800000 */
.L_x_58:
[----:B-1----:R-:W-:Y:S01]  /*2bd0*/  @!P4 IMAD R11, R34, R153, R10 ;  /* 0x00000099220bc224 */ /* 0x002fe200078e020a */
[----:B------:R-:W-:Y:S04]  /*2be0*/  BSSY B1, `(.L_x_60) ;  /* 0x0000006000017945 */ /* 0x000fe80003800000 */
[----:B------:R1:W-:Y:S01]  /*2bf0*/  @!P4 STG.E.U8 desc[UR36][R6.64+0x10], R11 ;  /* 0x0000100b0600c986 */ /* 0x0003e2000c101124 */
[----:B------:R-:W-:Y:S05]  /*2c00*/  @P3 BRA `(.L_x_61) ;  /* 0x00000000000c3947 */ /* 0x000fea0003800000 */
[----:B------:R-:W1:Y:S02]  /*2c10*/  LDG.E.U8 R164, desc[UR36][R8.64+0x11] ;  /* 0x0000112408a47981 */ /* 0x000e64000c1e1100 */
[----:B-1----:R-:W-:-:S05]  /*2c20*/  PRMT R11, R164, 0x8880, RZ ;  /* 0x00008880a40b7816 */ /* 0x002fca00000000ff */
[----:B------:R-:W-:-:S07]  /*2c30*/  IMAD R10, R11, R152, RZ ;  /* 0x000000980b0a7224 */ /* 0x000fce00078e02ff */
.L_x_61:
[----:B------:R-:W-:Y:S05]  /*2c40*/  BSYNC B1 ;  /* 0x0000000000017941 */ /* 0x000fea0003800000 */
.L_x_60:
[----:B------:R-:W-:Y:S01]  /*2c50*/  @!P3 IMAD R35, R35, R153, R10 ;  /* 0x000000992323b224 */ /* 0x000fe200078e020a */
[----:B------:R-:W-:Y:S04]  /*2c60*/  BSSY B1, `(.L_x_62) ;  /* 0x0000006000017945 */ /* 0x000fe80003800000 */
[----:B------:R0:W-:Y:S01]  /*2c70*/  @!P3 STG.E.U8 desc[UR36][R6.64+0x11], R35 ;  /* 0x000011230600b986 */ /* 0x0001e2000c101124 */
[----:B------:R-:W-:Y:S05]  /*2c80*/  @P5 BRA `(.L_x_63) ;  /* 0x00000000000c5947 */ /* 0x000fea0003800000 */
[----:B------:R-:W1:Y:S02]  /*2c90*/  LDG.E.U8 R164, desc[UR36][R2.64+0x18] ;  /* 0x0000182402a47981 */ /* 0x000e64000c1e1100 */
[----:B-1----:R-:W-:-:S05]  /*2ca0*/  PRMT R11, R164, 0x8880, RZ ;  /* 0x00008880a40b7816 */ /* 0x002fca00000000ff */
[----:B------:R-:W-:-:S07]  /*2cb0*/  IMAD R10, R11, R152, RZ ;  /* 0x000000980b0a7224 */ /* 0x000fce00078e02ff */
.L_x_63:
[----:B------:R-:W-:Y:S05]  /*2cc0*/  BSYNC B1 ;  /* 0x0000000000017941 */ /* 0x000fea0003800000 */
.L_x_62:
[----:B-1----:R-:W-:Y:S01]  /*2cd0*/  @!P5 IMAD R11, R36, R153, R10 ;  /* 0x00000099240bd224 */ /* 0x002fe200078e020a */
[----:B------:R-:W-:Y:S04]  /*2ce0*/  BSSY B1, `(.L_x_64) ;  /* 0x0000006000017945 */ /* 0x000fe80003800000 */
[----:B------:R1:W-:Y:S01]  /*2cf0*/  @!P5 STG.E.U8 desc[UR36][R4.64+0x18], R11 ;  /* 0x0000180b0400d986 */ /* 0x0003e2000c101124 */
[----:B------:R-:W-:Y:S05]  /*2d00*/  @P2 BRA `(.L_x_65) ;  /* 0x00000000000c2947 */ /* 0x000fea0003800000 */
[----:B------:R-:W1:Y:S02]  /*2d10*/  LDG.E.U8 R164, desc[UR36][R2.64+0x19] ;  /* 0x0000192402a47981 */ /* 0x000e64000c1e1100 */
[----:B-1----:R-:W-:-:S05]  /*2d20*/  PRMT R11, R164, 0x8880, RZ ;  /* 0x00008880a40b7816 */ /* 0x002fca00000000ff */
[----:B------:R-:W-:-:S07]  /*2d30*/  IMAD R10, R11, R152, RZ ;  /* 0x000000980b0a7224 */ /* 0x000fce00078e02ff */
.L_x_65:
[----:B------:R-:W-:Y:S05]  /*2d40*/  BSYNC B1 ;  /* 0x0000000000017941 */ /* 0x000fea0003800000 */
.L_x_64:
        /* <DEDUP_REMOVED lines=11> */
.L_x_67:
[----:B------:R-:W-:Y:S05]  /*2e00*/  BSYNC B1 ;  /* 0x0000000000017941 */ /* 0x000fea0003800000 */
.L_x_66:
[----:B-1----:R-:W-:Y:S01]  /*2e10*/  @!P4 IMAD R11, R38, R153, R10 ;  /* 0x00000099260bc224 */ /* 0x002fe200078e020a */
[----:B------:R-:W-:Y:S04]  /*2e20*/  BSSY B1, `(.L_x_68) ;  /* 0x0000006000017945 */ /* 0x000fe80003800000 */
[----:B------:R1:W-:Y:S01]  /*2e30*/  @!P4 STG.E.U8 desc[UR36][R6.64+0x18], R11 ;  /* 0x0000180b0600c986 */ /* 0x0003e2000c101124 */
[----:B------:R-:W-:Y:S05]  /*2e40*/  @P3 BRA `(.L_x_69) ;  /* 0x00000000000c3947 */ /* 0x000fea0003800000 */
[----:B------:R-:W1:Y:S02]  /*2e50*/  LDG.E.U8 R164, desc[UR36][R8.64+0x19] ;  /* 0x0000192408a47981 */ /* 0x000e64000c1e1100 */
[----:B-1----:R-:W-:-:S05]  /*2e60*/  PRMT R11, R164, 0x8880, RZ ;  /* 0x00008880a40b7816 */ /* 0x002fca00000000ff */
[----:B------:R-:W-:-:S07]  /*2e70*/  IMAD R10, R11, R152, RZ ;  /* 0x000000980b0a7224 */ /* 0x000fce00078e02ff */
.L_x_69:
[----:B------:R-:W-:Y:S05]  /*2e80*/  BSYNC B1 ;  /* 0x0000000000017941 */ /* 0x000fea0003800000 */
.L_x_68:
[----:B------:R-:W-:Y:S01]  /*2e90*/  @!P3 IMAD R39, R39, R153, R10 ;  /* 0x000000992727b224 */ /* 0x000fe200078e020a */
[----:B------:R-:W-:Y:S04]  /*2ea0*/  BSSY B1, `(.L_x_70) ;  /* 0x0000006000017945 */ /* 0x000fe80003800000 */
[----:B------:R0:W-:Y:S01]  /*2eb0*/  @!P3 STG.E.U8 desc[UR36][R6.64+0x19], R39 ;  /* 0x000019270600b986 */ /* 0x0001e2000c101124 */
[----:B------:R-:W-:Y:S05]  /*2ec0*/  @P5 BRA `(.L_x_71) ;  /* 0x00000000000c5947 */ /* 0x000fea0003800000 */
[----:B------:R-:W1:Y:S02]  /*2ed0*/  LDG.E.U8 R164, desc[UR36][R2.64+0x20] ;  /* 0x0000202402a47981 */ /* 0x000e64000c1e1100 */
[----:B-1----:R-:W-:-:S05]  /*2ee0*/  PRMT R11, R164, 0x8880, RZ ;  /* 0x00008880a40b7816 */ /* 0x002fca00000000ff */
[----:B------:R-:W-:-:S07]  /*2ef0*/  IMAD R10, R11, R152, RZ ;  /* 0x000000980b0a7224 */ /* 0x000fce00078e02ff */
.L_x_71:
[----:B------:R-:W-:Y:S05]  /*2f00*/  BSYNC B1 ;  /* 0x0000000000017941 */ /* 0x000fea0003800000 */
.L_x_70:
[----:B-1----:R-:W-:Y:S01]  /*2f10*/  @!P5 IMAD R11, R40, R153, R10 ;  /* 0x00000099280bd224 */ /* 0x002fe200078e020a */
[----:B------:R-:W-:Y:S04]  /*2f20*/  BSSY B1, `(.L_x_72) ;  /* 0x0000006000017945 */ /* 0x000fe80003800000 */
[----:B------:R1:W-:Y:S01]  /*2f30*/  @!P5 STG.E.U8 desc[UR36][R4.64+0x20], R11 ;  /* 0x0000200b0400d986 */ /* 0x0003e2000c101124 */
[----:B------:R-:W-:Y:S05]  /*2f40*/  @P2 BRA `(.L_x_73) ;  /* 0x00000000000c2947 */ /* 0x000fea0003800000 */
[----:B------:R-:W1:Y:S02]  /*2f50*/  LDG.E.U8 R164, desc[UR36][R2.64+0x21] ;  /* 0x0000212402a47981 */ /* 0x000e64000c1e1100 */
[----:B-1----:R-:W-:-:S05]  /*2f60*/  PRMT R11, R164, 0x8880, RZ ;  /* 0x00008880a40b7816 */ /* 0x002fca00000000ff */
[----:B------:R-:W-:-:S07]  /*2f70*/  IMAD R10, R11, R152, RZ ;  /* 0x000000980b0a7224 */ /* 0x000fce00078e02ff */
.L_x_73:
[----:B------:R-:W-:Y:S05]  /*2f80*/  BSYNC B1 ;  /* 0x0000000000017941 */ /* 0x000fea0003800000 */
.L_x_72:
        /* <DEDUP_REMOVED lines=11> */
.L_x_75:
[----:B------:R-:W-:Y:S05]  /*3040*/  BSYNC B1 ;  /* 0x0000000000017941 */ /* 0x000fea0003800000 */
.L_x_74:
[----:B-1----:R-:W-:Y:S01]  /*3050*/  @!P4 IMAD R11, R42, R153, R10 ;  /* 0x000000992a0bc224 */ /* 0x002fe200078e020a */
[----:B------:R-:W-:Y:S04]  /*3060*/  BSSY B1, `(.L_x_76) ;  /* 0x0000006000017945 */ /* 0x000fe80003800000 */
[----:B------:R1:W-:Y:S01]  /*3070*/  @!P4 STG.E.U8 desc[UR36][R6.64+0x20], R11 ;  /* 0x0000200b0600c986 */ /* 0x0003e2000c101124 */
[----:B------:R-:W-:Y:S05]  /*3080*/  @P3 BRA `(.L_x_77) ;  /* 0x00000000000c3947 */ /* 0x000fea0003800000 */
[----:B------:R-:W1:Y:S02]  /*3090*/  LDG.E.U8 R164, desc[UR36][R8.64+0x21] ;  /* 0x0000212408a47981 */ /* 0x000e64000c1e1100 */
[----:B-1----:R-:W-:-:S05]  /*30a0*/  PRMT R11, R164, 0x8880, RZ ;  /* 0x00008880a40b7816 */ /* 0x002fca00000000ff */
[----:B------:R-:W-:-:S07]  /*30b0*/  IMAD R10, R11, R152, RZ ;  /* 0x000000980b0a7224 */ /* 0x000fce00078e02ff */
.L_x_77:
[----:B------:R-:W-:Y:S05]  /*30c0*/  BSYNC B1 ;  /* 0x0000000000017941 */ /* 0x000fea0003800000 */
.L_x_76:
[----:B------:R-:W-:Y:S01]  /*30d0*/  @!P3 IMAD R43, R43, R153, R10 ;  /* 0x000000992b2bb224 */ /* 0x000fe200078e020a */
[----:B------:R-:W-:Y:S04]  /*30e0*/  BSSY B1, `(.L_x_78) ;  /* 0x0000006000017945 */ /* 0x000fe80003800000 */
[----:B------:R0:W-:Y:S01]  /*30f0*/  @!P3 STG.E.U8 desc[UR36][R6.64+0x21], R43 ;  /* 0x0000212b0600b986 */ /* 0x0001e2000c101124 */
[----:B------:R-:W-:Y:S05]  /*3100*/  @P5 BRA `(.L_x_79) ;  /* 0x00000000000c5947 */ /* 0x000fea0003800000 */
[----:B------:R-:W1:Y:S02]  /*3110*/  LDG.E.U8 R164, desc[UR36][R2.64+0x28] ;  /* 0x0000282402a47981 */ /* 0x000e64000c1e1100 */
[----:B-1----:R-:W-:-:S05]  /*3120*/  PRMT R11, R164, 0x8880, RZ ;  /* 0x00008880a40b7816 */ /* 0x002fca00000000ff */
[----:B------:R-:W-:-:S07]  /*3130*/  IMAD R10, R11, R152, RZ ;  /* 0x000000980b0a7224 */ /* 0x000fce00078e02ff */
.L_x_79:
[----:B------:R-:W-:Y:S05]  /*3140*/  BSYNC B1 ;  /* 0x0000000000017941 */ /* 0x000fea0003800000 */
.L_x_78:
[----:B-1----:R-:W-:Y:S01]  /*3150*/  @!P5 IMAD R11, R44, R153, R10 ;  /* 0x000000992c0bd224 */ /* 0x002fe200078e020a */
[----:B------:R-:W-:Y:S04]  /*3160*/  BSSY B1, `(.L_x_80) ;  /* 0x0000006000017945 */ /* 0x000fe80003800000 */
[----:B------:R1:W-:Y:S01]  /*3170*/  @!P5 STG.E.U8 desc[UR36][R4.64+0x28], R11 ;  /* 0x0000280b0400d986 */ /* 0x0003e2000c101124 */
[----:B------:R-:W-:Y:S05]  /*3180*/  @P2 BRA `(.L_x_81) ;  /* 0x00000000000c2947 */ /* 0x000fea0003800000 */
[----:B------:R-:W1:Y:S02]  /*3190*/  LDG.E.U8 R164, desc[UR36][R2.64+0x29] ;  /* 0x0000292402a47981 */ /* 0x000e64000c1e1100 */
[----:B-1----:R-:W-:-:S05]  /*31a0*/  PRMT R11, R164, 0x8880, RZ ;  /* 0x00008880a40b7816 */ /* 0x002fca00000000ff */
[----:B------:R-:W-:-:S07]  /*31b0*/  IMAD R10, R11, R152, RZ ;  /* 0x000000980b0a7224 */ /* 0x000fce00078e02ff */
.L_x_81:
[----:B------:R-:W-:Y:S05]  /*31c0*/  BSYNC B1 ;  /* 0x0000000000017941 */ /* 0x000fea0003800000 */
.L_x_80:
        /* <DEDUP_REMOVED lines=11> */
.L_x_83:
[----:B------:R-:W-:Y:S05]  /*3280*/  BSYNC B1 ;  /* 0x0000000000017941 */ /* 0x000fea0003800000 */
.L_x_82:
[----:B-1----:R-:W-:Y:S01]  /*3290*/  @!P4 IMAD R11, R46, R153, R10 ;  /* 0x000000992e0bc224 */ /* 0x002fe200078e020a */
[----:B------:R-:W-:Y:S04]  /*32a0*/  BSSY B1, `(.L_x_84) ;  /* 0x0000006000017945 */ /* 0x000fe80003800000 */
[----:B------:R1:W-:Y:S01]  /*32b0*/  @!P4 STG.E.U8 desc[UR36][R6.64+0x28], R11 ;  /* 0x0000280b0600c986 */ /* 0x0003e2000c101124 */
[----:B------:R-:W-:Y:S05]  /*32c0*/  @P3 BRA `(.L_x_85) ;  /* 0x00000000000c3947 */ /* 0x000fea0003800000 */
[----:B------:R-:W1:Y:S02]  /*32d0*/  LDG.E.U8 R164, desc[UR36][R8.64+0x29] ;  /* 0x0000292408a47981 */ /* 0x000e64000c1e1100 */
[----:B-1----:R-:W-:-:S05]  /*32e0*/  PRMT R11, R164, 0x8880, RZ ;  /* 0x00008880a40b7816 */ /* 0x002fca00000000ff */
[----:B------:R-:W-:-:S07]  /*32f0*/  IMAD R10, R11, R152, RZ ;  /* 0x000000980b0a7224 */ /* 0x000fce00078e02ff */
.L_x_85:
[----:B------:R-:W-:Y:S05]  /*3300*/  BSYNC B1 ;  /* 0x0000000000017941 */ /* 0x000fea0003800000 */
.L_x_84:
[----:B------:R-:W-:Y:S01]  /*3310*/  @!P3 IMAD R47, R47, R153, R10 ;  /* 0x000000992f2fb224 */ /* 0x000fe200078e020a */
[----:B------:R-:W-:Y:S04]  /*3320*/  BSSY B1, `(.L_x_86) ;  /* 0x0000006000017945 */ /* 0x000fe80003800000 */
[----:B------:R0:W-:Y:S01]  /*3330*/  @!P3 STG.E.U8 desc[UR36][R6.64+0x29], R47 ;  /* 0x0000292f0600b986 */ /* 0x0001e2000c101124 */
[----:B------:R-:W-:Y:S05]  /*3340*/  @P5 BRA `(.L_x_87) ;  /* 0x00000000000c5947 */ /* 0x000fea0003800000 */
[----:B------:R-:W1:Y:S02]  /*3350*/  LDG.E.U8 R164, desc[UR36][R2.64+0x30] ;  /* 0x0000302402a47981 */ /* 0x000e64000c1e1100 */
[----:B-1----:R-:W-:-:S05]  /*3360*/  PRMT R11, R164, 0x8880, RZ ;  /* 0x00008880a40b7816 */ /* 0x002fca00000000ff */
[----:B------:R-:W-:-:S07]  /*3370*/  IMAD R10, R11, R152, RZ ;  /* 0x000000980b0a7224 */ /* 0x000fce00078e02ff */
.L_x_87:
[----:B------:R-:W-:Y:S05]  /*3380*/  BSYNC B1 ;  /* 0x0000000000017941 */ /* 0x000fea0003800000 */
.L_x_86:
[----:B-1----:R-:W-:Y:S01]  /*3390*/  @!P5 IMAD R11, R48, R153, R10 ;  /* 0x00000099300bd224 */ /* 0x002fe200078e020a */
[----:B------:R-:W-:Y:S04]  /*33a0*/  BSSY B1, `(.L_x_88) ;  /* 0x0000006000017945 */ /* 0x000fe80003800000 */
[----:B------:R1:W-:Y:S01]  /*33b0*/  @!P5 STG.E.U8 desc[UR36][R4.64+0x30], R11 ;  /* 0x0000300b0400d986 */ /* 0x0003e2000c101124 */
[----:B------:R-:W-:Y:S05]  /*33c0*/  @P2 BRA `(.L_x_89) ;  /* 0x00000000000c2947 */ /* 0x000fea0003800000 */
[----:B------:R-:W1:Y:S02]  /*33d0*/  LDG.E.U8 R164, desc[UR36][R2.64+0x31] ;  /* 0x0000312402a47981 */ /* 0x000e64000c1e1100 */
[----:B-1----:R-:W-:-:S05]  /*33e0*/  PRMT R11, R164, 0x8880, RZ ;  /* 0x00008880a40b7816 */ /* 0x002fca00000000ff */
[----:B------:R-:W-:-:S07]  /*33f0*/  IMAD R10, R11, R152, RZ ;  /* 0x000000980b0a7224 */ /* 0x000fce00078e02ff */
.L_x_89:
[----:B------:R-:W-:Y:S05]  /*3400*/  BSYNC B1 ;  /* 0x0000000000017941 */ /* 0x000fea0003800000 */
.L_x_88:
        /* <DEDUP_REMOVED lines=11> */
.L_x_91:
[----:B------:R-:W-:Y:S05]  /*34c0*/  BSYNC B1 ;  /* 0x0000000000017941 */ /* 0x000fea0003800000 */
.L_x_90:
[----:B-1----:R-:W-:Y:S01]  /*34d0*/  @!P4 IMAD R11, R50, R153, R10 ;  /* 0x00000099320bc224 */ /* 0x002fe200078e020a */
[----:B------:R-:W-:Y:S04]  /*34e0*/  BSSY B1, `(.L_x_92) ;  /* 0x0000006000017945 */ /* 0x000fe80003800000 */
[----:B------:R1:W-:Y:S01]  /*34f0*/  @!P4 STG.E.U8 desc[UR36][R6.64+0x30], R11 ;  /* 0x0000300b0600c986 */ /* 0x0003e2000c101124 */
[----:B------:R-:W-:Y:S05]  /*3500*/  @P3 BRA `(.L_x_93) ;  /* 0x00000000000c3947 */ /* 0x000fea0003800000 */
[----:B------:R-:W1:Y:S02]  /*3510*/  LDG.E.U8 R164, desc[UR36][R8.64+0x31] ;  /* 0x0000312408a47981 */ /* 0x000e64000c1e1100 */
[----:B-1----:R-:W-:-:S05]  /*3520*/  PRMT R11, R164, 0x8880, RZ ;  /* 0x00008880a40b7816 */ /* 0x002fca00000000ff */
[----:B------:R-:W-:-:S07]  /*3530*/  IMAD R10, R11, R152, RZ ;  /* 0x000000980b0a7224 */ /* 0x000fce00078e02ff */
.L_x_93:
[----:B------:R-:W-:Y:S05]  /*3540*/  BSYNC B1 ;  /* 0x0000000000017941 */ /* 0x000fea0003800000 */
.L_x_92:
[----:B------:R-:W-:Y:S01]  /*3550*/  @!P3 IMAD R51, R51, R153, R10 ;  /* 0x000000993333b224 */ /* 0x000fe200078e020a */
[----:B------:R-:W-:Y:S04]  /*3560*/  BSSY B1, `(.L_x_94) ;  /* 0x0000006000017945 */ /* 0x000fe80003800000 */
[----:B------:R0:W-:Y:S01]  /*3570*/  @!P3 STG.E.U8 desc[UR36][R6.64+0x31], R51 ;  /* 0x000031330600b986 */ /* 0x0001e2000c101124 */
[----:B------:R-:W-:Y:S05]  /*3580*/  @P5 BRA `(.L_x_95) ;  /* 0x00000000000c5947 */ /* 0x000fea0003800000 */
[----:B------:R-:W1:Y:S02]  /*3590*/  LDG.E.U8 R164, desc[UR36][R2.64+0x38] ;  /* 0x0000382402a47981 */ /* 0x000e64000c1e1100 */
[----:B-1----:R-:W-:-:S05]  /*35a0*/  PRMT R11, R164, 0x8880, RZ ;  /* 0x00008880a40b7816 */ /* 0x002fca00000000ff */
[----:B------:R-:W-:-:S07]  /*35b0*/  IMAD R10, R11, R152, RZ ;  /* 0x000000980b0a7224 */ /* 0x000fce00078e02ff */
.L_x_95:
[----:B------:R-:W-:Y:S05]  /*35c0*/  BSYNC B1 ;  /* 0x0000000000017941 */ /* 0x000fea0003800000 */
.L_x_94:
[----:B-1----:R-:W-:Y:S01]  /*35d0*/  @!P5 IMAD R11, R52, R153, R10 ;  /* 0x00000099340bd224 */ /* 0x002fe200078e020a */
[----:B------:R-:W-:Y:S04]  /*35e0*/  BSSY B1, `(.L_x_96) ;  /* 0x0000006000017945 */ /* 0x000fe80003800000 */
[----:B------:R1:W-:Y:S01]  /*35f0*/  @!P5 STG.E.U8 desc[UR36][R4.64+0x38], R11 ;  /* 0x0000380b0400d986 */ /* 0x0003e2000c101124 */
[----:B------:R-:W-:Y:S05]  /*3600*/  @P2 BRA `(.L_x_97) ;  /* 0x00000000000c2947 */ /* 0x000fea0003800000 */
[----:B------:R-:W1:Y:S02]  /*3610*/  LDG.E.U8 R164, desc[UR36][R2.64+0x39] ;  /* 0x0000392402a47981 */ /* 0x000e64000c1e1100 */
[----:B-1----:R-:W-:-:S05]  /*3620*/  PRMT R11, R164, 0x8880, RZ ;  /* 0x00008880a40b7816 */ /* 0x002fca00000000ff */
[----:B------:R-:W-:-:S07]  /*3630*/  IMAD R10, R11, R152, RZ ;  /* 0x000000980b0a7224 */ /* 0x000fce00078e02ff */
.L_x_97:
[----:B------:R-:W-:Y:S05]  /*3640*/  BSYNC B1 ;  /* 0x0000000000017941 */ /* 0x000fea0003800000 */
.L_x_96:
        /* <DEDUP_REMOVED lines=11> */
.L_x_99:
[----:B------:R-:W-:Y:S05]  /*3700*/  BSYNC B1 ;  /* 0x0000000000017941 */ /* 0x000fea0003800000 */
.L_x_98:
[----:B-1----:R-:W-:Y:S01]  /*3710*/  @!P4 IMAD R11, R54, R153, R10 ;  /* 0x00000099360bc224 */ /* 0x002fe200078e020a */
[----:B------:R-:W-:Y:S04]  /*3720*/  BSSY B1, `(.L_x_100) ;  /* 0x0000006000017945 */ /* 0x000fe80003800000 */
[----:B------:R1:W-:Y:S01]  /*3730*/  @!P4 STG.E.U8 desc[UR36][R6.64+0x38], R11 ;  /* 0x0000380b0600c986 */ /* 0x0003e2000c101124 */
[----:B------:R-:W-:Y:S05]  /*3740*/  @P3 BRA `(.L_x_101) ;  /* 0x00000000000c3947 */ /* 0x000fea0003800000 */
[----:B------:R-:W1:Y:S02]  /*3750*/  LDG.E.U8 R164, desc[UR36][R8.64+0x39] ;  /* 0x0000392408a47981 */ /* 0x000e64000c1e1100 */
[----:B-1----:R-:W-:-:S05]  /*3760*/  PRMT R11, R164, 0x8880, RZ ;  /* 0x00008880a40b7816 */ /* 0x002fca00000000ff */
[----:B------:R-:W-:-:S07]  /*3770*/  IMAD R10, R11, R152, RZ ;  /* 0x000000980b0a7224 */ /* 0x000fce00078e02ff */
.L_x_101:
[----:B------:R-:W-:Y:S05]  /*3780*/  BSYNC B1 ;  /* 0x0000000000017941 */ /* 0x000fea0003800000 */
.L_x_100:
[----:B------:R-:W-:Y:S01]  /*3790*/  @!P3 IMAD R55, R55, R153, R10 ;  /* 0x000000993737b224 */ /* 0x000fe200078e020a */
[----:B------:R-:W-:Y:S04]  /*37a0*/  BSSY B1, `(.L_x_102) ;  /* 0x0000006000017945 */ /* 0x000fe80003800000 */
[----:B------:R0:W-:Y:S01]  /*37b0*/  @!P3 STG.E.U8 desc[UR36][R6.64+0x39], R55 ;  /* 0x000039370600b986 */ /* 0x0001e2000c101124 */
[----:B------:R-:W-:Y:S05]  /*37c0*/  @P5 BRA `(.L_x_103) ;  /* 0x00000000000c5947 */ /* 0x000fea0003800000 */
[----:B------:R-:W1:Y:S02]  /*37d0*/  LDG.E.U8 R164, desc[UR36][R2.64+0x40] ;  /* 0x0000402402a47981 */ /* 0x000e64000c1e1100 */
[----:B-1----:R-:W-:-:S05]  /*37e0*/  PRMT R11, R164, 0x8880, RZ ;  /* 0x00008880a40b7816 */ /* 0x002fca00000000ff */
[----:B------:R-:W-:-:S07]  /*37f0*/  IMAD R10, R11, R152, RZ ;  /* 0x000000980b0a7224 */ /* 0x000fce00078e02ff */
.L_x_103:
[----:B------:R-:W-:Y:S05]  /*3800*/  BSYNC B1 ;  /* 0x0000000000017941 */ /* 0x000fea0003800000 */
.L_x_102:
[----:B-1----:R-:W-:Y:S01]  /*3810*/  @!P5 IMAD R11, R56, R153, R10 ;  /* 0x00000099380bd224 */ /* 0x002fe200078e020a */
[----:B------:R-:W-:Y:S04]  /*3820*/  BSSY B1, `(.L_x_104) ;  /* 0x0000006000017945 */ /* 0x000fe80003800000 */
[----:B------:R1:W-:Y:S01]  /*3830*/  @!P5 STG.E.U8 desc[UR36][R4.64+0x40], R11 ;  /* 0x0000400b0400d986 */ /* 0x0003e2000c101124 */
[----:B------:R-:W-:Y:S05]  /*3840*/  @P2 BRA `(.L_x_105) ;  /* 0x00000000000c2947 */ /* 0x000fea0003800000 */
[----:B------:R-:W1:Y:S02]  /*3850*/  LDG.E.U8 R164, desc[UR36][R2.64+0x41] ;  /* 0x0000412402a47981 */ /* 0x000e64000c1e1100 */
[----:B-1----:R-:W-:-:S05]  /*3860*/  PRMT R11, R164, 0x8880, RZ ;  /* 0x00008880a40b7816 */ /* 0x002fca00000000ff */
[----:B------:R-:W-:-:S07]  /*3870*/  IMAD R10, R11, R152, RZ ;  /* 0x000000980b0a7224 */ /* 0x000fce00078e02ff */
.L_x_105:
[----:B------:R-:W-:Y:S05]  /*3880*/  BSYNC B1 ;  /* 0x0000000000017941 */ /* 0x000fea0003800000 */
.L_x_104:
        /* <DEDUP_REMOVED lines=11> */
.L_x_107:
[----:B------:R-:W-:Y:S05]  /*3940*/  BSYNC B1 ;  /* 0x0000000000017941 */ /* 0x000fea0003800000 */
.L_x_106:
[----:B-1----:R-:W-:Y:S01]  /*3950*/  @!P4 IMAD R11, R58, R153, R10 ;  /* 0x000000993a0bc224 */ /* 0x002fe200078e020a */
[----:B------:R-:W-:Y:S04]  /*3960*/  BSSY B1, `(.L_x_108) ;  /* 0x0000006000017945 */ /* 0x000fe80003800000 */
[----:B------:R1:W-:Y:S01]  /*3970*/  @!P4 STG.E.U8 desc[UR36][R6.64+0x40], R11 ;  /* 0x0000400b0600c986 */ /* 0x0003e2000c101124 */
[----:B------:R-:W-:Y:S05]  /*3980*/  @P3 BRA `(.L_x_109) ;  /* 0x00000000000c3947 */ /* 0x000fea0003800000 */
[----:B------:R-:W1:Y:S02]  /*3990*/  LDG.E.U8 R164, desc[UR36][R8.64+0x41] ;  /* 0x0000412408a47981 */ /* 0x000e64000c1e1100 */
[----:B-1----:R-:W-:-:S05]  /*39a0*/  PRMT R11, R164, 0x8880, RZ ;  /* 0x00008880a40b7816 */ /* 0x002fca00000000ff */
[----:B------:R-:W-:-:S07]  /*39b0*/  IMAD R10, R11, R152, RZ ;  /* 0x000000980b0a7224 */ /* 0x000fce00078e02ff */
.L_x_109:
[----:B------:R-:W-:Y:S05]  /*39c0*/  BSYNC B1 ;  /* 0x0000000000017941 */ /* 0x000fea0003800000 */
.L_x_108:
[----:B------:R-:W-:Y:S01]  /*39d0*/  @!P3 IMAD R59, R59, R153, R10 ;  /* 0x000000993b3bb224 */ /* 0x000fe200078e020a */
[----:B------:R-:W-:Y:S04]  /*39e0*/  BSSY B1, `(.L_x_110) ;  /* 0x0000006000017945 */ /* 0x000fe80003800000 */
[----:B------:R0:W-:Y:S01]  /*39f0*/  @!P3 STG.E.U8 desc[UR36][R6.64+0x41], R59 ;  /* 0x0000413b0600b986 */ /* 0x0001e2000c101124 */
[----:B------:R-:W-:Y:S05]  /*3a00*/  @P5 BRA `(.L_x_111) ;  /* 0x00000000000c5947 */ /* 0x000fea0003800000 */
[----:B------:R-:W1:Y:S02]  /*3a10*/  LDG.E.U8 R164, desc[UR36][R2.64+0x48] ;  /* 0x0000482402a47981 */ /* 0x000e64000c1e1100 */
[----:B-1----:R-:W-:-:S05]  /*3a20*/  PRMT R11, R164, 0x8880, RZ ;  /* 0x00008880a40b7816 */ /* 0x002fca00000000ff */
[----:B------:R-:W-:-:S07]  /*3a30*/  IMAD R10, R11, R152, RZ ;  /* 0x000000980b0a7224 */ /* 0x000fce00078e02ff */
.L_x_111:
[----:B------:R-:W-:Y:S05]  /*3a40*/  BSYNC B1 ;  /* 0x0000000000017941 */ /* 0x000fea0003800000 */
.L_x_110:
[----:B-1----:R-:W-:Y:S01]  /*3a50*/  @!P5 IMAD R11, R60, R153, R10 ;  /* 0x000000993c0bd224 */ /* 0x002fe200078e020a */
[----:B------:R-:W-:Y:S04]  /*3a60*/  BSSY B1, `(.L_x_112) ;  /* 0x0000006000017945 */ /* 0x000fe80003800000 */
[----:B------:R1:W-:Y:S01]  /*3a70*/  @!P5 STG.E.U8 desc[UR36][R4.64+0x48], R11 ;  /* 0x0000480b0400d986 */ /* 0x0003e2000c101124 */
[----:B------:R-:W-:Y:S05]  /*3a80*/  @P2 BRA `(.L_x_113) ;  /* 0x00000000000c2947 */ /* 0x000fea0003800000 */
[----:B------:R-:W1:Y:S02]  /*3a90*/  LDG.E.U8 R164, desc[UR36][R2.64+0x49] ;  /* 0x0000492402a47981 */ /* 0x000e64000c1e1100 */
[----:B-1----:R-:W-:-:S05]  /*3aa0*/  PRMT R11, R164, 0x8880, RZ ;  /* 0x00008880a40b7816 */ /* 0x002fca00000000ff */
[----:B------:R-:W-:-:S07]  /*3ab0*/  IMAD R10, R11, R152, RZ ;  /* 0x000000980b0a7224 */ /* 0x000fce00078e02ff */
.L_x_113:
[----:B------:R-:W-:Y:S05]  /*3ac0*/  BSYNC B1 ;  /* 0x0000000000017941 */ /* 0x000fea0003800000 */
.L_x_112:
        /* <DEDUP_REMOVED lines=11> */
.L_x_115:
[----:B------:R-:W-:Y:S05]  /*3b80*/  BSYNC B1 ;  /* 0x0000000000017941 */ /* 0x000fea0003800000 */
.L_x_114:
[----:B-1----:R-:W-:Y:S01]  /*3b90*/  @!P4 IMAD R11, R62, R153, R10 ;  /* 0x000000993e0bc224 */ /* 0x002fe200078e020a */
[----:B------:R-:W-:Y:S04]  /*3ba0*/  BSSY B1, `(.L_x_116) ;  /* 0x0000006000017945 */ /* 0x000fe80003800000 */
[----:B------:R1:W-:Y:S01]  /*3bb0*/  @!P4 STG.E.U8 desc[UR36][R6.64+0x48], R11 ;  /* 0x0000480b0600c986 */ /* 0x0003e2000c101124 */
[----:B------:R-:W-:Y:S05]  /*3bc0*/  @P3 BRA `(.L_x_117) ;  /* 0x00000000000c3947 */ /* 0x000fea0003800000 */
[----:B------:R-:W1:Y:S02]  /*3bd0*/  LDG.E.U8 R164, desc[UR36][R8.64+0x49] ;  /* 0x0000492408a47981 */ /* 0x000e64000c1e1100 */
[----:B-1----:R-:W-:-:S05]  /*3be0*/  PRMT R11, R164, 0x8880, RZ ;  /* 0x00008880a40b7816 */ /* 0x002fca00000000ff */
[----:B------:R-:W-:-:S07]  /*3bf0*/  IMAD R10, R11, R152, RZ ;  /* 0x000000980b0a7224 */ /* 0x000fce00078e02ff */
.L_x_117:
[----:B------:R-:W-:Y:S05]  /*3c00*/  BSYNC B1 ;  /* 0x0000000000017941 */ /* 0x000fea0003800000 */
.L_x_116:
[----:B------:R-:W-:Y:S01]  /*3c10*/  @!P3 IMAD R63, R63, R153, R10 ;  /* 0x000000993f3fb224 */ /* 0x000fe200078e020a */
[----:B------:R-:W-:Y:S04]  /*3c20*/  BSSY B1, `(.L_x_118) ;  /* 0x0000006000017945 */ /* 0x000fe80003800000 */
[----:B------:R0:W-:Y:S01]  /*3c30*/  @!P3 STG.E.U8 desc[UR36][R6.64+0x49], R63 ;  /* 0x0000493f0600b986 */ /* 0x0001e2000c101124 */
[----:B------:R-:W-:Y:S05]  /*3c40*/  @P5 BRA `(.L_x_119) ;  /* 0x00000000000c5947 */ /* 0x000fea0003800000 */
[----:B------:R-:W1:Y:S02]  /*3c50*/  LDG.E.U8 R164, desc[UR36][R2.64+0x50] ;  /* 0x0000502402a47981 */ /* 0x000e64000c1e1100 */
[----:B-1----:R-:W-:-:S05]  /*3c60*/  PRMT R11, R164, 0x8880, RZ ;  /* 0x00008880a40b7816 */ /* 0x002fca00000000ff */
[----:B------:R-:W-:-:S07]  /*3c70*/  IMAD R10, R11, R152, RZ ;  /* 0x000000980b0a7224 */ /* 0x000fce00078e02ff */
.L_x_119:
[----:B------:R-:W-:Y:S05]  /*3c80*/  BSYNC B1 ;  /* 0x0000000000017941 */ /* 0x000fea0003800000 */
.L_x_118:
[----:B-1----:R-:W-:Y:S01]  /*3c90*/  @!P5 IMAD R11, R64, R153, R10 ;  /* 0x00000099400bd224 */ /* 0x002fe200078e020a */
[----:B------:R-:W-:Y:S04]  /*3ca0*/  BSSY B1, `(.L_x_120) ;  /* 0x0000006000017945 */ /* 0x000fe80003800000 */
[----:B------:R1:W-:Y:S01]  /*3cb0*/  @!P5 STG.E.U8 desc[UR36][R4.64+0x50], R11 ;  /* 0x0000500b0400d986 */ /* 0x0003e2000c101124 */
[----:B------:R-:W-:Y:S05]  /*3cc0*/  @P2 BRA `(.L_x_121) ;  /* 0x00000000000c2947 */ /* 0x000fea0003800000 */
[----:B------:R-:W1:Y:S02]  /*3cd0*/  LDG.E.U8 R164, desc[UR36][R2.64+0x51] ;  /* 0x0000512402a47981 */ /* 0x000e64000c1e1100 */
[----:B-1----:R-:W-:-:S05]  /*3ce0*/  PRMT R11, R164, 0x8880, RZ ;  /* 0x00008880a40b7816 */ /* 0x002fca00000000ff */
[----:B------:R-:W-:-:S07]  /*3cf0*/  IMAD R10, R11, R152, RZ ;  /* 0x000000980b0a7224 */ /* 0x000fce00078e02ff */
.L_x_121:
[----:B------:R-:W-:Y:S05]  /*3d00*/  BSYNC B1 ;  /* 0x0000000000017941 */ /* 0x000fea0003800000 */
.L_x_120:
        /* <DEDUP_REMOVED lines=11> */
.L_x_123:
[----:B------:R-:W-:Y:S05]  /*3dc0*/  BSYNC B1 ;  /* 0x0000000000017941 */ /* 0x000fea0003800000 */
.L_x_122:
[----:B-1----:R-:W-:Y:S01]  /*3dd0*/  @!P4 IMAD R11, R66, R153, R10 ;  /* 0x00000099420bc224 */ /* 0x002fe200078e020a */
[----:B------:R-:W-:Y:S04]  /*3de0*/  BSSY B1, `(.L_x_124) ;  /* 0x0000006000017945 */ /* 0x000fe80003800000 */
[----:B------:R1:W-:Y:S01]  /*3df0*/  @!P4 STG.E.U8 desc[UR36][R6.64+0x50], R11 ;  /* 0x0000500b0600c986 */ /* 0x0003e2000c101124 */
[----:B------:R-:W-:Y:S05]  /*3e00*/  @P3 BRA `(.L_x_125) ;  /* 0x00000000000c3947 */ /* 0x000fea0003800000 */
[----:B------:R-:W1:Y:S02]  /*3e10*/  LDG.E.U8 R164, desc[UR36][R8.64+0x51] ;  /* 0x0000512408a47981 */ /* 0x000e64000c1e1100 */
[----:B-1----:R-:W-:-:S05]  /*3e20*/  PRMT R11, R164, 0x8880, RZ ;  /* 0x00008880a40b7816 */ /* 0x002fca00000000ff */
[----:B------:R-:W-:-:S07]  /*3e30*/  IMAD R10, R11, R152, RZ ;  /* 0x000000980b0a7224 */ /* 0x000fce00078e02ff */
.L_x_125:
[----:B------:R-:W-:Y:S05]  /*3e40*/  BSYNC B1 ;  /* 0x0000000000017941 */ /* 0x000fea0003800000 */
.L_x_124:
[----:B------:R-:W-:Y:S01]  /*3e50*/  @!P3 IMAD R67, R67, R153, R10 ;  /* 0x000000994343b224 */ /* 0x000fe200078e020a */
[----:B------:R-:W-:Y:S04]  /*3e60*/  BSSY B1, `(.L_x_126) ;  /* 0x0000006000017945 */ /* 0x000fe80003800000 */
[----:B------:R0:W-:Y:S01]  /*3e70*/  @!P3 STG.E.U8 desc[UR36][R6.64+0x51], R67 ;  /* 0x000051430600b986 */ /* 0x0001e2000c101124 */
[----:B------:R-:W-:Y:S05]  /*3e80*/  @P5 BRA `(.L_x_127) ;  /* 0x00000000000c5947 */ /* 0x000fea0003800000 */
[----:B------:R-:W1:Y:S02]  /*3e90*/  LDG.E.U8 R164, desc[UR36][R2.64+0x58] ;  /* 0x0000582402a47981 */ /* 0x000e64000c1e1100 */
[----:B-1----:R-:W-:-:S05]  /*3ea0*/  PRMT R11, R164, 0x8880, RZ ;  /* 0x00008880a40b7816 */ /* 0x002fca00000000ff */
[----:B------:R-:W-:-:S07]  /*3eb0*/  IMAD R10, R11, R152, RZ ;  /* 0x000000980b0a7224 */ /* 0x000fce00078e02ff */
.L_x_127:
[----:B------:R-:W-:Y:S05]  /*3ec0*/  BSYNC B1 ;  /* 0x0000000000017941 */ /* 0x000fea0003800000 */
.L_x_126:
[----:B-1----:R-:W-:Y:S01]  /*3ed0*/  @!P5 IMAD R11, R68, R153, R10 ;  /* 0x00000099440bd224 */ /* 0x002fe200078e020a */
[----:B------:R-:W-:Y:S04]  /*3ee0*/  BSSY B1, `(.L_x_128) ;  /* 0x0000006000017945 */ /* 0x000fe80003800000 */
[----:B------:R1:W-:Y:S01]  /*3ef0*/  @!P5 STG.E.U8 desc[UR36][R4.64+0x58], R11 ;  /* 0x0000580b0400d986 */ /* 0x0003e2000c101124 */
[----:B------:R-:W-:Y:S05]  /*3f00*/  @P2 BRA `(.L_x_129) ;  /* 0x00000000000c2947 */ /* 0x000fea0003800000 */
[----:B------:R-:W1:Y:S02]  /*3f10*/  LDG.E.U8 R164, desc[UR36][R2.64+0x59] ;  /* 0x0000592402a47981 */ /* 0x000e64000c1e1100 */
[----:B-1----:R-:W-:-:S05]  /*3f20*/  PRMT R11, R164, 0x8880, RZ ;  /* 0x00008880a40b7816 */ /* 0x002fca00000000ff */
[----:B------:R-:W-:-:S07]  /*3f30*/  IMAD R10, R11, R152, RZ ;  /* 0x000000980b0a7224 */ /* 0x000fce00078e02ff */
.L_x_129:
[----:B------:R-:W-:Y:S05]  /*3f40*/  BSYNC B1 ;  /* 0x0000000000017941 */ /* 0x000fea0003800000 */
.L_x_128:
        /* <DEDUP_REMOVED lines=11> */
.L_x_131:
[----:B------:R-:W-:Y:S05]  /*4000*/  BSYNC B1 ;  /* 0x0000000000017941 */ /* 0x000fea0003800000 */
.L_x_130:
[----:B-1----:R-:W-:Y:S01]  /*4010*/  @!P4 IMAD R11, R70, R153, R10 ;  /* 0x00000099460bc224 */ /* 0x002fe200078e020a */
[----:B------:R-:W-:Y:S04]  /*4020*/  BSSY B1, `(.L_x_132) ;  /* 0x0000006000017945 */ /* 0x000fe80003800000 */
[----:B------:R1:W-:Y:S01]  /*4030*/  @!P4 STG.E.U8 desc[UR36][R6.64+0x58], R11 ;  /* 0x0000580b0600c986 */ /* 0x0003e2000c101124 */
[----:B------:R-:W-:Y:S05]  /*4040*/  @P3 BRA `(.L_x_133) ;  /* 0x00000000000c3947 */ /* 0x000fea0003800000 */
[----:B------:R-:W1:Y:S02]  /*4050*/  LDG.E.U8 R164, desc[UR36][R8.64+0x59] ;  /* 0x0000592408a47981 */ /* 0x000e64000c1e1100 */
[----:B-1----:R-:W-:-:S05]  /*4060*/  PRMT R11, R164, 0x8880, RZ ;  /* 0x00008880a40b7816 */ /* 0x002fca00000000ff */
[----:B------:R-:W-:-:S07]  /*4070*/  IMAD R10, R11, R152, RZ ;  /* 0x000000980b0a7224 */ /* 0x000fce00078e02ff */
.L_x_133:
[----:B------:R-:W-:Y:S05]  /*4080*/  BSYNC B1 ;  /* 0x0000000000017941 */ /* 0x000fea0003800000 */
.L_x_132:
[----:B------:R-:W-:Y:S01]  /*4090*/  @!P3 IMAD R71, R71, R153, R10 ;  /* 0x000000994747b224 */ /* 0x000fe200078e020a */
[----:B------:R-:W-:Y:S04]  /*40a0*/  BSSY B1, `(.L_x_134) ;  /* 0x0000006000017945 */ /* 0x000fe80003800000 */
[----:B------:R0:W-:Y:S01]  /*40b0*/  @!P3 STG.E.U8 desc[UR36][R6.64+0x59], R71 ;  /* 0x000059470600b986 */ /* 0x0001e2000c101124 */
[----:B------:R-:W-:Y:S05]  /*40c0*/  @P5 BRA `(.L_x_135) ;  /* 0x00000000000c5947 */ /* 0x000fea0003800000 */
[----:B------:R-:W1:Y:S02]  /*40d0*/  LDG.E.U8 R164, desc[UR36][R2.64+0x60] ;  /* 0x0000602402a47981 */ /* 0x000e64000c1e1100 */
[----:B-1----:R-:W-:-:S05]  /*40e0*/  PRMT R11, R164, 0x8880, RZ ;  /* 0x00008880a40b7816 */ /* 0x002fca00000000ff */
[----:B------:R-:W-:-:S07]  /*40f0*/  IMAD R10, R11, R152, RZ ;  /* 0x000000980b0a7224 */ /* 0x000fce00078e02ff */
.L_x_135:
[----:B------:R-:W-:Y:S05]  /*4100*/  BSYNC B1 ;  /* 0x0000000000017941 */ /* 0x000fea0003800000 */
.L_x_134:
[----:B-1----:R-:W-:Y:S01]  /*4110*/  @!P5 IMAD R11, R72, R153, R10 ;  /* 0x00000099480bd224 */ /* 0x002fe200078e020a */
[----:B------:R-:W-:Y:S04]  /*4120*/  BSSY B1, `(.L_x_136) ;  /* 0x0000006000017945 */ /* 0x000fe80003800000 */
[----:B------:R1:W-:Y:S01]  /*4130*/  @!P5 STG.E.U8 desc[UR36][R4.64+0x60], R11 ;  /* 0x0000600b0400d986 */ /* 0x0003e2000c101124 */
[----:B------:R-:W-:Y:S05]  /*4140*/  @P2 BRA `(.L_x_137) ;  /* 0x00000000000c2947 */ /* 0x000fea0003800000 */
[----:B------:R-:W1:Y:S02]  /*4150*/  LDG.E.U8 R164, desc[UR36][R2.64+0x61] ;  /* 0x0000612402a47981 */ /* 0x000e64000c1e1100 */
[----:B-1----:R-:W-:-:S05]  /*4160*/  PRMT R11, R164, 0x8880, RZ ;  /* 0x00008880a40b7816 */ /* 0x002fca00000000ff */
[----:B------:R-:W-:-:S07]  /*4170*/  IMAD R10, R11, R152, RZ ;  /* 0x000000980b0a7224 */ /* 0x000fce00078e02ff */
.L_x_137:
[----:B------:R-:W-:Y:S05]  /*4180*/  BSYNC B1 ;  /* 0x0000000000017941 */ /* 0x000fea0003800000 */
.L_x_136:
        /* <DEDUP_REMOVED lines=11> */
.L_x_139:
[----:B------:R-:W-:Y:S05]  /*4240*/  BSYNC B1 ;  /* 0x0000000000017941 */ /* 0x000fea0003800000 */
.L_x_138:
[----:B-1----:R-:W-:Y:S01]  /*4250*/  @!P4 IMAD R11, R74, R153, R10 ;  /* 0x000000994a0bc224 */ /* 0x002fe200078e020a */
[----:B------:R-:W-:Y:S04]  /*4260*/  BSSY B1, `(.L_x_140) ;  /* 0x0000006000017945 */ /* 0x000fe80003800000 */
[----:B------:R1:W-:Y:S01]  /*4270*/  @!P4 STG.E.U8 desc[UR36][R6.64+0x60], R11 ;  /* 0x0000600b0600c986 */ /* 0x0003e2000c101124 */
[----:B------:R-:W-:Y:S05]  /*4280*/  @P3 BRA `(.L_x_141) ;  /* 0x00000000000c3947 */ /* 0x000fea0003800000 */
[----:B------:R-:W1:Y:S02]  /*4290*/  LDG.E.U8 R164, desc[UR36][R8.64+0x61] ;  /* 0x0000612408a47981 */ /* 0x000e64000c1e1100 */
[----:B-1----:R-:W-:-:S05]  /*42a0*/  PRMT R11, R164, 0x8880, RZ ;  /* 0x00008880a40b7816 */ /* 0x002fca00000000ff */
[----:B------:R-:W-:-:S07]  /*42b0*/  IMAD R10, R11, R152, RZ ;  /* 0x000000980b0a7224 */ /* 0x000fce00078e02ff */
.L_x_141:
[----:B------:R-:W-:Y:S05]  /*42c0*/  BSYNC B1 ;  /* 0x0000000000017941 */ /* 0x000fea0003800000 */
.L_x_140:
[----:B------:R-:W-:Y:S01]  /*42d0*/  @!P3 IMAD R75, R75, R153, R10 ;  /* 0x000000994b4bb224 */ /* 0x000fe200078e020a */
[----:B------:R-:W-:Y:S04]  /*42e0*/  BSSY B1, `(.L_x_142) ;  /* 0x0000006000017945 */ /* 0x000fe80003800000 */
[----:B------:R0:W-:Y:S01]  /*42f0*/  @!P3 STG.E.U8 desc[UR36][R6.64+0x61], R75 ;  /* 0x0000614b0600b986 */ /* 0x0001e2000c101124 */
[----:B------:R-:W-:Y:S05]  /*4300*/  @P5 BRA `(.L_x_143) ;  /* 0x00000000000c5947 */ /* 0x000fea0003800000 */
[----:B------:R-:W1:Y:S02]  /*4310*/  LDG.E.U8 R164, desc[UR36][R2.64+0x68] ;  /* 0x0000682402a47981 */ /* 0x000e64000c1e1100 */
[----:B-1----:R-:W-:-:S05]  /*4320*/  PRMT R11, R164, 0x8880, RZ ;  /* 0x00008880a40b7816 */ /* 0x002fca00000000ff */
[----:B------:R-:W-:-:S07]  /*4330*/  IMAD R10, R11, R152, RZ ;  /* 0x000000980b0a7224 */ /* 0x000fce00078e02ff */
.L_x_143:
[----:B------:R-:W-:Y:S05]  /*4340*/  BSYNC B1 ;  /* 0x0000000000017941 */ /* 0x000fea0003800000 */
.L_x_142:
[----:B-1----:R-:W-:Y:S01]  /*4350*/  @!P5 IMAD R11, R76, R153, R10 ;  /* 0x000000994c0bd224 */ /* 0x002fe200078e020a */
[----:B------:R-:W-:Y:S04]  /*4360*/  BSSY B1, `(.L_x_144) ;  /* 0x0000006000017945 */ /* 0x000fe80003800000 */
[----:B------:R1:W-:Y:S01]  /*4370*/  @!P5 STG.E.U8 desc[UR36][R4.64+0x68], R11 ;  /* 0x0000680b0400d986 */ /* 0x0003e2000c101124 */
[----:B------:R-:W-:Y:S05]  /*4380*/  @P2 BRA `(.L_x_145) ;  /* 0x00000000000c2947 */ /* 0x000fea0003800000 */
[----:B------:R-:W1:Y:S02]  /*4390*/  LDG.E.U8 R164, desc[UR36][R2.64+0x69] ;  /* 0x0000692402a47981 */ /* 0x000e64000c1e1100 */
[----:B-1----:R-:W-:-:S05]  /*43a0*/  PRMT R11, R164, 0x8880, RZ ;  /* 0x00008880a40b7816 */ /* 0x002fca00000000ff */
[----:B------:R-:W-:-:S07]  /*43b0*/  IMAD R10, R11, R152, RZ ;  /* 0x000000980b0a7224 */ /* 0x000fce00078e02ff */
.L_x_145:
[----:B------:R-:W-:Y:S05]  /*43c0*/  BSYNC B1 ;  /* 0x0000000000017941 */ /* 0x000fea0003800000 */
.L_x_144:
        /* <DEDUP_REMOVED lines=11> */
.L_x_147:
[----:B------:R-:W-:Y:S05]  /*4480*/  BSYNC B1 ;  /* 0x0000000000017941 */ /* 0x000fea0003800000 */
.L_x_146:
[----:B-1----:R-:W-:Y:S01]  /*4490*/  @!P4 IMAD R11, R78, R153, R10 ;  /* 0x000000994e0bc224 */ /* 0x002fe200078e020a */
[----:B------:R-:W-:Y:S04]  /*44a0*/  BSSY B1, `(.L_x_148) ;  /* 0x0000006000017945 */ /* 0x000fe80003800000 */
[----:B------:R1:W-:Y:S01]  /*44b0*/  @!P4 STG.E.U8 desc[UR36][R6.64+0x68], R11 ;  /* 0x0000680b0600c986 */ /* 0x0003e2000c101124 */
[----:B------:R-:W-:Y:S05]  /*44c0*/  @P3 BRA `(.L_x_149) ;  /* 0x00000000000c3947 */ /* 0x000fea0003800000 */
[----:B------:R-:W1:Y:S02]  /*44d0*/  LDG.E.U8 R164, desc[UR36][R8.64+0x69] ;  /* 0x0000692408a47981 */ /* 0x000e64000c1e1100 */
[----:B-1----:R-:W-:-:S05]  /*44e0*/  PRMT R11, R164, 0x8880, RZ ;  /* 0x00008880a40b7816 */ /* 0x002fca00000000ff */
[----:B------:R-:W-:-:S07]  /*44f0*/  IMAD R10, R11, R152, RZ ;  /* 0x000000980b0a7224 */ /* 0x000fce00078e02ff */
.L_x_149:
[----:B------:R-:W-:Y:S05]  /*4500*/  BSYNC B1 ;  /* 0x0000000000017941 */ /* 0x000fea0003800000 */
.L_x_148:
[----:B------:R-:W-:Y:S01]  /*4510*/  @!P3 IMAD R79, R79, R153, R10 ;  /* 0x000000994f4fb224 */ /* 0x000fe200078e020a */
[----:B------:R-:W-:Y:S04]  /*4520*/  BSSY B1, `(.L_x_150) ;  /* 0x0000006000017945 */ /* 0x000fe80003800000 */
[----:B------:R0:W-:Y:S01]  /*4530*/  @!P3 STG.E.U8 desc[UR36][R6.64+0x69], R79 ;  /* 0x0000694f0600b986 */ /* 0x0001e2000c101124 */
[----:B------:R-:W-:Y:S05]  /*4540*/  @P5 BRA `(.L_x_151) ;  /* 0x00000000000c5947 */ /* 0x000fea0003800000 */
[----:B------:R-:W1:Y:S02]  /*4550*/  LDG.E.U8 R164, desc[UR36][R2.64+0x70] ;  /* 0x0000702402a47981 */ /* 0x000e64000c1e1100 */
[----:B-1----:R-:W-:-:S05]  /*4560*/  PRMT R11, R164, 0x8880, RZ ;  /* 0x00008880a40b7816 */ /* 0x002fca00000000ff */
[----:B------:R-:W-:-:S07]  /*4570*/  IMAD R10, R11, R152, RZ ;  /* 0x000000980b0a7224 */ /* 0x000fce00078e02ff */
.L_x_151:
[----:B------:R-:W-:Y:S05]  /*4580*/  BSYNC B1 ;  /* 0x0000000000017941 */ /* 0x000fea0003800000 */
.L_x_150:
[----:B-1----:R-:W-:Y:S01]  /*4590*/  @!P5 IMAD R11, R80, R153, R10 ;  /* 0x00000099500bd224 */ /* 0x002fe200078e020a */
[----:B------:R-:W-:Y:S04]  /*45a0*/  BSSY B1, `(.L_x_152) ;  /* 0x0000006000017945 */ /* 0x000fe80003800000 */
[----:B------:R1:W-:Y:S01]  /*45b0*/  @!P5 STG.E.U8 desc[UR36][R4.64+0x70], R11 ;  /* 0x0000700b0400d986 */ /* 0x0003e2000c101124 */
[----:B------:R-:W-:Y:S05]  /*45c0*/  @P2 BRA `(.L_x_153) ;  /* 0x00000000000c2947 */ /* 0x000fea0003800000 */
[----:B------:R-:W1:Y:S02]  /*45d0*/  LDG.E.U8 R164, desc[UR36][R2.64+0x71] ;  /* 0x0000712402a47981 */ /* 0x000e64000c1e1100 */
[----:B-1----:R-:W-:-:S05]  /*45e0*/  PRMT R11, R164, 0x8880, RZ ;  /* 0x00008880a40b7816 */ /* 0x002fca00000000ff */
[----:B------:R-:W-:-:S07]  /*45f0*/  IMAD R10, R11, R152, RZ ;  /* 0x000000980b0a7224 */ /* 0x000fce00078e02ff */
.L_x_153:
[----:B------:R-:W-:Y:S05]  /*4600*/  BSYNC B1 ;  /* 0x0000000000017941 */ /* 0x000fea0003800000 */
.L_x_152:
        /* <DEDUP_REMOVED lines=11> */
.L_x_155:
[----:B------:R-:W-:Y:S05]  /*46c0*/  BSYNC B1 ;  /* 0x0000000000017941 */ /* 0x000fea0003800000 */
.L_x_154:
[----:B-1----:R-:W-:Y:S01]  /*46d0*/  @!P4 IMAD R11, R82, R153, R10 ;  /* 0x00000099520bc224 */ /* 0x002fe200078e020a */
[----:B------:R-:W-:Y:S04]  /*46e0*/  BSSY B1, `(.L_x_156) ;  /* 0x0000006000017945 */ /* 0x000fe80003800000 */
[----:B------:R1:W-:Y:S01]  /*46f0*/  @!P4 STG.E.U8 desc[UR36][R6.64+0x70], R11 ;  /* 0x0000700b0600c986 */ /* 0x0003e2000c101124 */
[----:B------:R-:W-:Y:S05]  /*4700*/  @P3 BRA `(.L_x_157) ;  /* 0x00000000000c3947 */ /* 0x000fea0003800000 */
[----:B------:R-:W1:Y:S02]  /*4710*/  LDG.E.U8 R164, desc[UR36][R8.64+0x71] ;  /* 0x0000712408a47981 */ /* 0x000e64000c1e1100 */
[----:B-1----:R-:W-:-:S05]  /*4720*/  PRMT R11, R164, 0x8880, RZ ;  /* 0x00008880a40b7816 */ /* 0x002fca00000000ff */
[----:B------:R-:W-:-:S07]  /*4730*/  IMAD R10, R11, R152, RZ ;  /* 0x000000980b0a7224 */ /* 0x000fce00078e02ff */
.L_x_157:
[----:B------:R-:W-:Y:S05]  /*4740*/  BSYNC B1 ;  /* 0x0000000000017941 */ /* 0x000fea0003800000 */
.L_x_156:
[----:B------:R-:W-:Y:S01]  /*4750*/  @!P3 IMAD R83, R83, R153, R10 ;  /* 0x000000995353b224 */ /* 0x000fe200078e020a */
[----:B------:R-:W-:Y:S04]  /*4760*/  BSSY B1, `(.L_x_158) ;  /* 0x0000006000017945 */ /* 0x000fe80003800000 */
[----:B------:R0:W-:Y:S01]  /*4770*/  @!P3 STG.E.U8 desc[UR36][R6.64+0x71], R83 ;  /* 0x000071530600b986 */ /* 0x0001e2000c101124 */
[----:B------:R-:W-:Y:S05]  /*4780*/  @P5 BRA `(.L_x_159) ;  /* 0x00000000000c5947 */ /* 0x000fea0003800000 */
[----:B------:R-:W1:Y:S02]  /*4790*/  LDG.E.U8 R164, desc[UR36][R2.64+0x78] ;  /* 0x0000782402a47981 */ /* 0x000e64000c1e1100 */
[----:B-1----:R-:W-:-:S05]  /*47a0*/  PRMT R11, R164, 0x8880, RZ ;  /* 0x00008880a40b7816 */ /* 0x002fca00000000ff */
[----:B------:R-:W-:-:S07]  /*47b0*/  IMAD R10, R11, R152, RZ ;  /* 0x000000980b0a7224 */ /* 0x000fce00078e02ff */
.L_x_159:
[----:B------:R-:W-:Y:S05]  /*47c0*/  BSYNC B1 ;  /* 0x0000000000017941 */ /* 0x000fea0003800000 */
.L_x_158:
[----:B-1----:R-:W-:Y:S01]  /*47d0*/  @!P5 IMAD R11, R84, R153, R10 ;  /* 0x00000099540bd224 */ /* 0x002fe200078e020a */
[----:B------:R-:W-:Y:S04]  /*47e0*/  BSSY B1, `(.L_x_160) ;  /* 0x0000006000017945 */ /* 0x000fe80003800000 */
[----:B------:R1:W-:Y:S01]  /*47f0*/  @!P5 STG.E.U8 desc[UR36][R4.64+0x78], R11 ;  /* 0x0000780b0400d986 */ /* 0x0003e2000c101124 */
[----:B------:R-:W-:Y:S05]  /*4800*/  @P2 BRA `(.L_x_161) ;  /* 0x00000000000c2947 */ /* 0x000fea0003800000 */
[----:B------:R-:W1:Y:S02]  /*4810*/  LDG.E.U8 R164, desc[UR36][R2.64+0x79] ;  /* 0x0000792402a47981 */ /* 0x000e64000c1e1100 */
[----:B-1----:R-:W-:-:S05]  /*4820*/  PRMT R11, R164, 0x8880, RZ ;  /* 0x00008880a40b7816 */ /* 0x002fca00000000ff */
[----:B------:R-:W-:-:S07]  /*4830*/  IMAD R10, R11, R152, RZ ;  /* 0x000000980b0a7224 */ /* 0x000fce00078e02ff */
.L_x_161:
[----:B------:R-:W-:Y:S05]  /*4840*/  BSYNC B1 ;  /* 0x0000000000017941 */ /* 0x000fea0003800000 */
.L_x_160:
        /* <DEDUP_REMOVED lines=11> */
.L_x_163:
[----:B------:R-:W-:Y:S05]  /*4900*/  BSYNC B1 ;  /* 0x0000000000017941 */ /* 0x000fea0003800000 */
.L_x_162:
[----:B-1----:R-:W-:Y:S01]  /*4910*/  @!P4 IMAD R11, R86, R153, R10 ;  /* 0x00000099560bc224 */ /* 0x002fe200078e020a */
[----:B------:R-:W-:Y:S04]  /*4920*/  BSSY B1, `(.L_x_164) ;  /* 0x0000006000017945 */ /* 0x000fe80003800000 */
[----:B------:R1:W-:Y:S01]  /*4930*/  @!P4 STG.E.U8 desc[UR36][R6.64+0x78], R11 ;  /* 0x0000780b0600c986 */ /* 0x0003e2000c101124 */
[----:B------:R-:W-:Y:S05]  /*4940*/  @P3 BRA `(.L_x_165) ;  /* 0x00000000000c3947 */ /* 0x000fea0003800000 */
[----:B------:R-:W1:Y:S02]  /*4950*/  LDG.E.U8 R164, desc[UR36][R8.64+0x79] ;  /* 0x0000792408a47981 */ /* 0x000e64000c1e1100 */
[----:B-1----:R-:W-:-:S05]  /*4960*/  PRMT R11, R164, 0x8880, RZ ;  /* 0x00008880a40b7816 */ /* 0x002fca00000000ff */
[----:B------:R-:W-:-:S07]  /*4970*/  IMAD R10, R11, R152, RZ ;  /* 0x000000980b0a7224 */ /* 0x000fce00078e02ff */
.L_x_165:
[----:B------:R-:W-:Y:S05]  /*4980*/  BSYNC B1 ;  /* 0x0000000000017941 */ /* 0x000fea0003800000 */
.L_x_164:
[----:B------:R-:W-:Y:S01]  /*4990*/  @!P3 IMAD R87, R87, R153, R10 ;  /* 0x000000995757b224 */ /* 0x000fe200078e020a */
[----:B------:R-:W-:Y:S04]  /*49a0*/  BSSY B1, `(.L_x_166) ;  /* 0x0000006000017945 */ /* 0x000fe80003800000 */
[----:B------:R0:W-:Y:S01]  /*49b0*/  @!P3 STG.E.U8 desc[UR36][R6.64+0x79], R87 ;  /* 0x000079570600b986 */ /* 0x0001e2000c101124 */
[----:B------:R-:W-:Y:S05]  /*49c0*/  @P5 BRA `(.L_x_167) ;  /* 0x00000000000c5947 */ /* 0x000fea0003800000 */
[----:B------:R-:W1:Y:S02]  /*49d0*/  LDG.E.U8 R164, desc[UR36][R2.64+0x80] ;  /* 0x0000802402a47981 */ /* 0x000e64000c1e1100 */
[----:B-1----:R-:W-:-:S05]  /*49e0*/  PRMT R11, R164, 0x8880, RZ ;  /* 0x00008880a40b7816 */ /* 0x002fca00000000ff */
[----:B------:R-:W-:-:S07]  /*49f0*/  IMAD R10, R11, R152, RZ ;  /* 0x000000980b0a7224 */ /* 0x000fce00078e02ff */
.L_x_167:
[----:B------:R-:W-:Y:S05]  /*4a00*/  BSYNC B1 ;  /* 0x0000000000017941 */ /* 0x000fea0003800000 */
.L_x_166:
[----:B-1----:R-:W-:Y:S01]  /*4a10*/  @!P5 IMAD R11, R88, R153, R10 ;  /* 0x00000099580bd224 */ /* 0x002fe200078e020a */
[----:B------:R-:W-:Y:S04]  /*4a20*/  BSSY B1, `(.L_x_168) ;  /* 0x0000006000017945 */ /* 0x000fe80003800000 */
[----:B------:R1:W-:Y:S01]  /*4a30*/  @!P5 STG.E.U8 desc[UR36][R4.64+0x80], R11 ;  /* 0x0000800b0400d986 */ /* 0x0003e2000c101124 */
[----:B------:R-:W-:Y:S05]  /*4a40*/  @P2 BRA `(.L_x_169) ;  /* 0x00000000000c2947 */ /* 0x000fea0003800000 */
[----:B------:R-:W1:Y:S02]  /*4a50*/  LDG.E.U8 R164, desc[UR36][R2.64+0x81] ;  /* 0x0000812402a47981 */ /* 0x000e64000c1e1100 */
[----:B-1----:R-:W-:-:S05]  /*4a60*/  PRMT R11, R164, 0x8880, RZ ;  /* 0x00008880a40b7816 */ /* 0x002fca00000000ff */
[----:B------:R-:W-:-:S07]  /*4a70*/  IMAD R10, R11, R152, RZ ;  /* 0x000000980b0a7224 */ /* 0x000fce00078e02ff */
.L_x_169:
[----:B------:R-:W-:Y:S05]  /*4a80*/  BSYNC B1 ;  /* 0x0000000000017941 */ /* 0x000fea0003800000 */
.L_x_168:
        /* <DEDUP_REMOVED lines=11> */
.L_x_171:
[----:B------:R-:W-:Y:S05]  /*4b40*/  BSYNC B1 ;  /* 0x0000000000017941 */ /* 0x000fea0003800000 */
.L_x_170:
[----:B-1----:R-:W-:Y:S01]  /*4b50*/  @!P4 IMAD R11, R90, R153, R10 ;  /* 0x000000995a0bc224 */ /* 0x002fe200078e020a */
[----:B------:R-:W-:Y:S04]  /*4b60*/  BSSY B1, `(.L_x_172) ;  /* 0x0000006000017945 */ /* 0x000fe80003800000 */
[----:B------:R1:W-:Y:S01]  /*4b70*/  @!P4 STG.E.U8 desc[UR36][R6.64+0x80], R11 ;  /* 0x0000800b0600c986 */ /* 0x0003e2000c101124 */
[----:B------:R-:W-:Y:S05]  /*4b80*/  @P3 BRA `(.L_x_173) ;  /* 0x00000000000c3947 */ /* 0x000fea0003800000 */
[----:B------:R-:W1:Y:S02]  /*4b90*/  LDG.E.U8 R164, desc[UR36][R8.64+0x81] ;  /* 0x0000812408a47981 */ /* 0x000e64000c1e1100 */
[----:B-1----:R-:W-:-:S05]  /*4ba0*/  PRMT R11, R164, 0x8880, RZ ;  /* 0x00008880a40b7816 */ /* 0x002fca00000000ff */
[----:B------:R-:W-:-:S07]  /*4bb0*/  IMAD R10, R11, R152, RZ ;  /* 0x000000980b0a7224 */ /* 0x000fce00078e02ff */
.L_x_173:
[----:B------:R-:W-:Y:S05]  /*4bc0*/  BSYNC B1 ;  /* 0x0000000000017941 */ /* 0x000fea0003800000 */
.L_x_172:
[----:B------:R-:W-:Y:S01]  /*4bd0*/  @!P3 IMAD R91, R91, R153, R10 ;  /* 0x000000995b5bb224 */ /* 0x000fe200078e020a */
[----:B------:R-:W-:Y:S04]  /*4be0*/  BSSY B1, `(.L_x_174) ;  /* 0x0000006000017945 */ /* 0x000fe80003800000 */
[----:B------:R0:W-:Y:S01]  /*4bf0*/  @!P3 STG.E.U8 desc[UR36][R6.64+0x81], R91 ;  /* 0x0000815b0600b986 */ /* 0x0001e2000c101124 */
[----:B------:R-:W-:Y:S05]  /*4c00*/  @P5 BRA `(.L_x_175) ;  /* 0x00000000000c5947 */ /* 0x000fea0003800000 */
[----:B------:R-:W1:Y:S02]  /*4c10*/  LDG.E.U8 R164, desc[UR36][R2.64+0x88] ;  /* 0x0000882402a47981 */ /* 0x000e64000c1e1100 */
[----:B-1----:R-:W-:-:S05]  /*4c20*/  PRMT R11, R164, 0x8880, RZ ;  /* 0x00008880a40b7816 */ /* 0x002fca00000000ff */
[----:B------:R-:W-:-:S07]  /*4c30*/  IMAD R10, R11, R152, RZ ;  /* 0x000000980b0a7224 */ /* 0x000fce00078e02ff */
.L_x_175:
[----:B------:R-:W-:Y:S05]  /*4c40*/  BSYNC B1 ;  /* 0x0000000000017941 */ /* 0x000fea0003800000 */
.L_x_174:
[----:B-1----:R-:W-:Y:S01]  /*4c50*/  @!P5 IMAD R11, R92, R153, R10 ;  /* 0x000000995c0bd224 */ /* 0x002fe200078e020a */
[----:B------:R-:W-:Y:S04]  /*4c60*/  BSSY B1, `(.L_x_176) ;  /* 0x0000006000017945 */ /* 0x000fe80003800000 */
[----:B------:R1:W-:Y:S01]  /*4c70*/  @!P5 STG.E.U8 desc[UR36][R4.64+0x88], R11 ;  /* 0x0000880b0400d986 */ /* 0x0003e2000c101124 */
[----:B------:R-:W-:Y:S05]  /*4c80*/  @P2 BRA `(.L_x_177) ;  /* 0x00000000000c2947 */ /* 0x000fea0003800000 */
[----:B------:R-:W1:Y:S02]  /*4c90*/  LDG.E.U8 R164, desc[UR36][R2.64+0x89] ;  /* 0x0000892402a47981 */ /* 0x000e64000c1e1100 */
[----:B-1----:R-:W-:-:S05]  /*4ca0*/  PRMT R11, R164, 0x8880, RZ ;  /* 0x00008880a40b7816 */ /* 0x002fca00000000ff */
[----:B------:R-:W-:-:S07]  /*4cb0*/  IMAD R10, R11, R152, RZ ;  /* 0x000000980b0a7224 */ /* 0x000fce00078e02ff */
.L_x_177:
[----:B------:R-:W-:Y:S05]  /*4cc0*/  BSYNC B1 ;  /* 0x0000000000017941 */ /* 0x000fea0003800000 */
.L_x_176:
        /* <DEDUP_REMOVED lines=11> */
.L_x_179:
[----:B------:R-:W-:Y:S05]  /*4d80*/  BSYNC B1 ;  /* 0x0000000000017941 */ /* 0x000fea0003800000 */
.L_x_178:
[----:B-1----:R-:W-:Y:S01]  /*4d90*/  @!P4 IMAD R11, R94, R153, R10 ;  /* 0x000000995e0bc224 */ /* 0x002fe200078e020a */
[----:B------:R-:W-:Y:S04]  /*4da0*/  BSSY B1, `(.L_x_180) ;  /* 0x0000006000017945 */ /* 0x000fe80003800000 */
[----:B------:R1:W-:Y:S01]  /*4db0*/  @!P4 STG.E.U8 desc[UR36][R6.64+0x88], R11 ;  /* 0x0000880b0600c986 */ /* 0x0003e2000c101124 */
[----:B------:R-:W-:Y:S05]  /*4dc0*/  @P3 BRA `(.L_x_181) ;  /* 0x00000000000c3947 */ /* 0x000fea0003800000 */
[----:B------:R-:W1:Y:S02]  /*4dd0*/  LDG.E.U8 R164, desc[UR36][R8.64+0x89] ;  /* 0x0000892408a47981 */ /* 0x000e64000c1e1100 */
[----:B-1----:R-:W-:-:S05]  /*4de0*/  PRMT R11, R164, 0x8880, RZ ;  /* 0x00008880a40b7816 */ /* 0x002fca00000000ff */
[----:B------:R-:W-:-:S07]  /*4df0*/  IMAD R10, R11, R152, RZ ;  /* 0x000000980b0a7224 */ /* 0x000fce00078e02ff */
.L_x_181:
[----:B------:R-:W-:Y:S05]  /*4e00*/  BSYNC B1 ;  /* 0x0000000000017941 */ /* 0x000fea0003800000 */
.L_x_180:
[----:B------:R-:W-:Y:S01]  /*4e10*/  @!P3 IMAD R95, R95, R153, R10 ;  /* 0x000000995f5fb224 */ /* 0x000fe200078e020a */
[----:B------:R-:W-:Y:S04]  /*4e20*/  BSSY B1, `(.L_x_182) ;  /* 0x0000006000017945 */ /* 0x000fe80003800000 */
[----:B------:R0:W-:Y:S01]  /*4e30*/  @!P3 STG.E.U8 desc[UR36][R6.64+0x89], R95 ;  /* 0x0000895f0600b986 */ /* 0x0001e2000c101124 */
[----:B------:R-:W-:Y:S05]  /*4e40*/  @P5 BRA `(.L_x_183) ;  /* 0x00000000000c5947 */ /* 0x000fea0003800000 */
[----:B------:R-:W1:Y:S02]  /*4e50*/  LDG.E.U8 R164, desc[UR36][R2.64+0x90] ;  /* 0x0000902402a47981 */ /* 0x000e64000c1e1100 */
[----:B-1----:R-:W-:-:S05]  /*4e60*/  PRMT R11, R164, 0x8880, RZ ;  /* 0x00008880a40b7816 */ /* 0x002fca00000000ff */
[----:B------:R-:W-:-:S07]  /*4e70*/  IMAD R10, R11, R152, RZ ;  /* 0x000000980b0a7224 */ /* 0x000fce00078e02ff */
.L_x_183:
[----:B------:R-:W-:Y:S05]  /*4e80*/  BSYNC B1 ;  /* 0x0000000000017941 */ /* 0x000fea0003800000 */
.L_x_182:
[----:B-1----:R-:W-:Y:S01]  /*4e90*/  @!P5 IMAD R11, R96, R153, R10 ;  /* 0x00000099600bd224 */ /* 0x002fe200078e020a */
[----:B------:R-:W-:Y:S04]  /*4ea0*/  BSSY B1, `(.L_x_184) ;  /* 0x0000006000017945 */ /* 0x000fe80003800000 */
[----:B------:R1:W-:Y:S01]  /*4eb0*/  @!P5 STG.E.U8 desc[UR36][R4.64+0x90], R11 ;  /* 0x0000900b0400d986 */ /* 0x0003e2000c101124 */
[----:B------:R-:W-:Y:S05]  /*4ec0*/  @P2 BRA `(.L_x_185) ;  /* 0x00000000000c2947 */ /* 0x000fea0003800000 */
[----:B------:R-:W1:Y:S02]  /*4ed0*/  LDG.E.U8 R164, desc[UR36][R2.64+0x91] ;  /* 0x0000912402a47981 */ /* 0x000e64000c1e1100 */
[----:B-1----:R-:W-:-:S05]  /*4ee0*/  PRMT R11, R164, 0x8880, RZ ;  /* 0x00008880a40b7816 */ /* 0x002fca00000000ff */
[----:B------:R-:W-:-:S07]  /*4ef0*/  IMAD R10, R11, R152, RZ ;  /* 0x000000980b0a7224 */ /* 0x000fce00078e02ff */
.L_x_185:
[----:B------:R-:W-:Y:S05]  /*4f00*/  BSYNC B1 ;  /* 0x0000000000017941 */ /* 0x000fea0003800000 */
.L_x_184:
        /* <DEDUP_REMOVED lines=11> */
.L_x_187:
[----:B------:R-:W-:Y:S05]  /*4fc0*/  BSYNC B1 ;  /* 0x0000000000017941 */ /* 0x000fea0003800000 */
.L_x_186:
[----:B-1----:R-:W-:Y:S01]  /*4fd0*/  @!P4 IMAD R11, R98, R153, R10 ;  /* 0x00000099620bc224 */ /* 0x002fe200078e020a */
[----:B------:R-:W-:Y:S04]  /*4fe0*/  BSSY B1, `(.L_x_188) ;  /* 0x0000006000017945 */ /* 0x000fe80003800000 */
[----:B------:R1:W-:Y:S01]  /*4ff0*/  @!P4 STG.E.U8 desc[UR36][R6.64+0x90], R11 ;  /* 0x0000900b0600c986 */ /* 0x0003e2000c101124 */
[----:B------:R-:W-:Y:S05]  /*5000*/  @P3 BRA `(.L_x_189) ;  /* 0x00000000000c3947 */ /* 0x000fea0003800000 */
[----:B------:R-:W1:Y:S02]  /*5010*/  LDG.E.U8 R164, desc[UR36][R8.64+0x91] ;  /* 0x0000912408a47981 */ /* 0x000e64000c1e1100 */
[----:B-1----:R-:W-:-:S05]  /*5020*/  PRMT R11, R164, 0x8880, RZ ;  /* 0x00008880a40b7816 */ /* 0x002fca00000000ff */
[----:B------:R-:W-:-:S07]  /*5030*/  IMAD R10, R11, R152, RZ ;  /* 0x000000980b0a7224 */ /* 0x000fce00078e02ff */
.L_x_189:
[----:B------:R-:W-:Y:S05]  /*5040*/  BSYNC B1 ;  /* 0x0000000000017941 */ /* 0x000fea0003800000 */
.L_x_188:
[----:B------:R-:W-:Y:S01]  /*5050*/  @!P3 IMAD R99, R99, R153, R10 ;  /* 0x000000996363b224 */ /* 0x000fe200078e020a */
[----:B------:R-:W-:Y:S04]  /*5060*/  BSSY B1, `(.L_x_190) ;  /* 0x0000006000017945 */ /* 0x000fe80003800000 */
[----:B------:R0:W-:Y:S01]  /*5070*/  @!P3 STG.E.U8 desc[UR36][R6.64+0x91], R99 ;  /* 0x000091630600b986 */ /* 0x0001e2000c101124 */
[----:B------:R-:W-:Y:S05]  /*5080*/  @P5 BRA `(.L_x_191) ;  /* 0x00000000000c5947 */ /* 0x000fea0003800000 */
[----:B------:R-:W1:Y:S02]  /*5090*/  LDG.E.U8 R164, desc[UR36][R2.64+0x98] ;  /* 0x0000982402a47981 */ /* 0x000e64000c1e1100 */
[----:B-1----:R-:W-:-:S05]  /*50a0*/  PRMT R11, R164, 0x8880, RZ ;  /* 0x00008880a40b7816 */ /* 0x002fca00000000ff */
[----:B------:R-:W-:-:S07]  /*50b0*/  IMAD R10, R11, R152, RZ ;  /* 0x000000980b0a7224 */ /* 0x000fce00078e02ff */
.L_x_191:
[----:B------:R-:W-:Y:S05]  /*50c0*/  BSYNC B1 ;  /* 0x0000000000017941 */ /* 0x000fea0003800000 */
.L_x_190:
[----:B-1----:R-:W-:Y:S01]  /*50d0*/  @!P5 IMAD R11, R100, R153, R10 ;  /* 0x00000099640bd224 */ /* 0x002fe200078e020a */
[----:B------:R-:W-:Y:S04]  /*50e0*/  BSSY B1, `(.L_x_192) ;  /* 0x0000006000017945 */ /* 0x000fe80003800000 */
[----:B------:R1:W-:Y:S01]  /*50f0*/  @!P5 STG.E.U8 desc[UR36][R4.64+0x98], R11 ;  /* 0x0000980b0400d986 */ /* 0x0003e2000c101124 */
[----:B------:R-:W-:Y:S05]  /*5100*/  @P2 BRA `(.L_x_193) ;  /* 0x00000000000c2947 */ /* 0x000fea0003800000 */
[----:B------:R-:W1:Y:S02]  /*5110*/  LDG.E.U8 R164, desc[UR36][R2.64+0x99] ;  /* 0x0000992402a47981 */ /* 0x000e64000c1e1100 */
[----:B-1----:R-:W-:-:S05]  /*5120*/  PRMT R11, R164, 0x8880, RZ ;  /* 0x00008880a40b7816 */ /* 0x002fca00000000ff */
[----:B------:R-:W-:-:S07]  /*5130*/  IMAD R10, R11, R152, RZ ;  /* 0x000000980b0a7224 */ /* 0x000fce00078e02ff */
.L_x_193:
[----:B------:R-:W-:Y:S05]  /*5140*/  BSYNC B1 ;  /* 0x0000000000017941 */ /* 0x000fea0003800000 */
.L_x_192:
        /* <DEDUP_REMOVED lines=11> */
.L_x_195:
[----:B------:R-:W-:Y:S05]  /*5200*/  BSYNC B1 ;  /* 0x0000000000017941 */ /* 0x000fea0003800000 */
.L_x_194:
[----:B-1----:R-:W-:Y:S01]  /*5210*/  @!P4 IMAD R11, R102, R153, R10 ;  /* 0x00000099660bc224 */ /* 0x002fe200078e020a */
[----:B------:R-:W-:Y:S04]  /*5220*/  BSSY B1, `(.L_x_196) ;  /* 0x0000006000017945 */ /* 0x000fe80003800000 */
[----:B------:R1:W-:Y:S01]  /*5230*/  @!P4 STG.E.U8 desc[UR36][R6.64+0x98], R11 ;  /* 0x0000980b0600c986 */ /* 0x0003e2000c101124 */
[----:B------:R-:W-:Y:S05]  /*5240*/  @P3 BRA `(.L_x_197) ;  /* 0x00000000000c3947 */ /* 0x000fea0003800000 */
[----:B------:R-:W1:Y:S02]  /*5250*/  LDG.E.U8 R164, desc[UR36][R8.64+0x99] ;  /* 0x0000992408a47981 */ /* 0x000e64000c1e1100 */
[----:B-1----:R-:W-:-:S05]  /*5260*/  PRMT R11, R164, 0x8880, RZ ;  /* 0x00008880a40b7816 */ /* 0x002fca00000000ff */
[----:B------:R-:W-:-:S07]  /*5270*/  IMAD R10, R11, R152, RZ ;  /* 0x000000980b0a7224 */ /* 0x000fce00078e02ff */
.L_x_197:
[----:B------:R-:W-:Y:S05]  /*5280*/  BSYNC B1 ;  /* 0x0000000000017941 */ /* 0x000fea0003800000 */
.L_x_196:
[----:B------:R-:W-:Y:S01]  /*5290*/  @!P3 IMAD R103, R103, R153, R10 ;  /* 0x000000996767b224 */ /* 0x000fe200078e020a */
[----:B------:R-:W-:Y:S04]  /*52a0*/  BSSY B1, `(.L_x_198) ;  /* 0x0000006000017945 */ /* 0x000fe80003800000 */
[----:B------:R0:W-:Y:S01]  /*52b0*/  @!P3 STG.E.U8 desc[UR36][R6.64+0x99], R103 ;  /* 0x000099670600b986 */ /* 0x0001e2000c101124 */
[----:B------:R-:W-:Y:S05]  /*52c0*/  @P5 BRA `(.L_x_199) ;  /* 0x00000000000c5947 */ /* 0x000fea0003800000 */
[----:B------:R-:W1:Y:S02]  /*52d0*/  LDG.E.U8 R164, desc[UR36][R2.64+0xa0] ;  /* 0x0000a02402a47981 */ /* 0x000e64000c1e1100 */
[----:B-1----:R-:W-:-:S05]  /*52e0*/  PRMT R11, R164, 0x8880, RZ ;  /* 0x00008880a40b7816 */ /* 0x002fca00000000ff */
[----:B------:R-:W-:-:S07]  /*52f0*/  IMAD R10, R11, R152, RZ ;  /* 0x000000980b0a7224 */ /* 0x000fce00078e02ff */
.L_x_199:
[----:B------:R-:W-:Y:S05]  /*5300*/  BSYNC B1 ;  /* 0x0000000000017941 */ /* 0x000fea0003800000 */
.L_x_198:
[----:B-1----:R-:W-:Y:S01]  /*5310*/  @!P5 IMAD R11, R104, R153, R10 ;  /* 0x00000099680bd224 */ /* 0x002fe200078e020a */
[----:B------:R-:W-:Y:S04]  /*5320*/  BSSY B1, `(.L_x_200) ;  /* 0x0000006000017945 */ /* 0x000fe80003800000 */
[----:B------:R1:W-:Y:S01]  /*5330*/  @!P5 STG.E.U8 desc[UR36][R4.64+0xa0], R11 ;  /* 0x0000a00b0400d986 */ /* 0x0003e2000c101124 */
[----:B------:R-:W-:Y:S05]  /*5340*/  @P2 BRA `(.L_x_201) ;  /* 0x00000000000c2947 */ /* 0x000fea0003800000 */
[----:B------:R-:W1:Y:S02]  /*5350*/  LDG.E.U8 R164, desc[UR36][R2.64+0xa1] ;  /* 0x0000a12402a47981 */ /* 0x000e64000c1e1100 */
[----:B-1----:R-:W-:-:S05]  /*5360*/  PRMT R11, R164, 0x8880, RZ ;  /* 0x00008880a40b7816 */ /* 0x002fca00000000ff */
[----:B------:R-:W-:-:S07]  /*5370*/  IMAD R10, R11, R152, RZ ;  /* 0x000000980b0a7224 */ /* 0x000fce00078e02ff */
.L_x_201:
[----:B------:R-:W-:Y:S05]  /*5380*/  BSYNC B1 ;  /* 0x0000000000017941 */ /* 0x000fea0003800000 */
.L_x_200:
        /* <DEDUP_REMOVED lines=11> */
.L_x_203:
[----:B------:R-:W-:Y:S05]  /*5440*/  BSYNC B1 ;  /* 0x0000000000017941 */ /* 0x000fea0003800000 */
.L_x_202:
[----:B-1----:R-:W-:Y:S01]  /*5450*/  @!P4 IMAD R11, R106, R153, R10 ;  /* 0x000000996a0bc224 */ /* 0x002fe200078e020a */
[----:B------:R-:W-:Y:S04]  /*5460*/  BSSY B1, `(.L_x_204) ;  /* 0x0000006000017945 */ /* 0x000fe80003800000 */
[----:B------:R1:W-:Y:S01]  /*5470*/  @!P4 STG.E.U8 desc[UR36][R6.64+0xa0], R11 ;  /* 0x0000a00b0600c986 */ /* 0x0003e2000c101124 */
[----:B------:R-:W-:Y:S05]  /*5480*/  @P3 BRA `(.L_x_205) ;  /* 0x00000000000c3947 */ /* 0x000fea0003800000 */
[----:B------:R-:W1:Y:S02]  /*5490*/  LDG.E.U8 R164, desc[UR36][R8.64+0xa1] ;  /* 0x0000a12408a47981 */ /* 0x000e64000c1e1100 */
[----:B-1----:R-:W-:-:S05]  /*54a0*/  PRMT R11, R164, 0x8880, RZ ;  /* 0x00008880a40b7816 */ /* 0x002fca00000000ff */
[----:B------:R-:W-:-:S07]  /*54b0*/  IMAD R10, R11, R152, RZ ;  /* 0x000000980b0a7224 */ /* 0x000fce00078e02ff */
.L_x_205:
[----:B------:R-:W-:Y:S05]  /*54c0*/  BSYNC B1 ;  /* 0x0000000000017941 */ /* 0x000fea0003800000 */
.L_x_204:
[----:B------:R-:W-:Y:S01]  /*54d0*/  @!P3 IMAD R107, R107, R153, R10 ;  /* 0x000000996b6bb224 */ /* 0x000fe200078e020a */
[----:B------:R-:W-:Y:S04]  /*54e0*/  BSSY B1, `(.L_x_206) ;  /* 0x0000006000017945 */ /* 0x000fe80003800000 */
[----:B------:R0:W-:Y:S01]  /*54f0*/  @!P3 STG.E.U8 desc[UR36][R6.64+0xa1], R107 ;  /* 0x0000a16b0600b986 */ /* 0x0001e2000c101124 */
[----:B------:R-:W-:Y:S05]  /*5500*/  @P5 BRA `(.L_x_207) ;  /* 0x00000000000c5947 */ /* 0x000fea0003800000 */
[----:B------:R-:W1:Y:S02]  /*5510*/  LDG.E.U8 R164, desc[UR36][R2.64+0xa8] ;  /* 0x0000a82402a47981 */ /* 0x000e64000c1e1100 */
[----:B-1----:R-:W-:-:S05]  /*5520*/  PRMT R11, R164, 0x8880, RZ ;  /* 0x00008880a40b7816 */ /* 0x002fca00000000ff */
[----:B------:R-:W-:-:S07]  /*5530*/  IMAD R10, R11, R152, RZ ;  /* 0x000000980b0a7224 */ /* 0x000fce00078e02ff */
.L_x_207:
[----:B------:R-:W-:Y:S05]  /*5540*/  BSYNC B1 ;  /* 0x0000000000017941 */ /* 0x000fea0003800000 */
.L_x_206:
[----:B-1----:R-:W-:Y:S01]  /*5550*/  @!P5 IMAD R11, R108, R153, R10 ;  /* 0x000000996c0bd224 */ /* 0x002fe200078e020a */
[----:B------:R-:W-:Y:S04]  /*5560*/  BSSY B1, `(.L_x_208) ;  /* 0x0000006000017945 */ /* 0x000fe80003800000 */
[----:B------:R1:W-:Y:S01]  /*5570*/  @!P5 STG.E.U8 desc[UR36][R4.64+0xa8], R11 ;  /* 0x0000a80b0400d986 */ /* 0x0003e2000c101124 */
[----:B------:R-:W-:Y:S05]  /*5580*/  @P2 BRA `(.L_x_209) ;  /* 0x00000000000c2947 */ /* 0x000fea0003800000 */
[----:B------:R-:W1:Y:S02]  /*5590*/  LDG.E.U8 R164, desc[UR36][R2.64+0xa9] ;  /* 0x0000a92402a47981 */ /* 0x000e64000c1e1100 */
[----:B-1----:R-:W-:-:S05]  /*55a0*/  PRMT R11, R164, 0x8880, RZ ;  /* 0x00008880a40b7816 */ /* 0x002fca00000000ff */
[----:B------:R-:W-:-:S07]  /*55b0*/  IMAD R10, R11, R152, RZ ;  /* 0x000000980b0a7224 */ /* 0x000fce00078e02ff */
.L_x_209:
[----:B------:R-:W-:Y:S05]  /*55c0*/  BSYNC B1 ;  /* 0x0000000000017941 */ /* 0x000fea0003800000 */
.L_x_208:
        /* <DEDUP_REMOVED lines=11> */
.L_x_211:
[----:B------:R-:W-:Y:S05]  /*5680*/  BSYNC B1 ;  /* 0x0000000000017941 */ /* 0x000fea0003800000 */
.L_x_210:
[----:B-1----:R-:W-:Y:S01]  /*5690*/  @!P4 IMAD R11, R110, R153, R10 ;  /* 0x000000996e0bc224 */ /* 0x002fe200078e020a */
[----:B------:R-:W-:Y:S04]  /*56a0*/  BSSY B1, `(.L_x_212) ;  /* 0x0000006000017945 */ /* 0x000fe80003800000 */
[----:B------:R1:W-:Y:S01]  /*56b0*/  @!P4 STG.E.U8 desc[UR36][R6.64+0xa8], R11 ;  /* 0x0000a80b0600c986 */ /* 0x0003e2000c101124 */
[----:B------:R-:W-:Y:S05]  /*56c0*/  @P3 BRA `(.L_x_213) ;  /* 0x00000000000c3947 */ /* 0x000fea0003800000 */
[----:B------:R-:W1:Y:S02]  /*56d0*/  LDG.E.U8 R164, desc[UR36][R8.64+0xa9] ;  /* 0x0000a92408a47981 */ /* 0x000e64000c1e1100 */
[----:B-1----:R-:W-:-:S05]  /*56e0*/  PRMT R11, R164, 0x8880, RZ ;  /* 0x00008880a40b7816 */ /* 0x002fca00000000ff */
[----:B------:R-:W-:-:S07]  /*56f0*/  IMAD R10, R11, R152, RZ ;  /* 0x000000980b0a7224 */ /* 0x000fce00078e02ff */
.L_x_213:
[----:B------:R-:W-:Y:S05]  /*5700*/  BSYNC B1 ;  /* 0x0000000000017941 */ /* 0x000fea0003800000 */
.L_x_212:
[----:B------:R-:W-:Y:S01]  /*5710*/  @!P3 IMAD R111, R111, R153, R10 ;  /* 0x000000996f6fb224 */ /* 0x000fe200078e020a */
[----:B------:R-:W-:Y:S04]  /*5720*/  BSSY B1, `(.L_x_214) ;  /* 0x0000006000017945 */ /* 0x000fe80003800000 */
[----:B------:R0:W-:Y:S01]  /*5730*/  @!P3 STG.E.U8 desc[UR36][R6.64+0xa9], R111 ;  /* 0x0000a96f0600b986 */ /* 0x0001e2000c101124 */
[----:B------:R-:W-:Y:S05]  /*5740*/  @P5 BRA `(.L_x_215) ;  /* 0x00000000000c5947 */ /* 0x000fea0003800000 */
[----:B------:R-:W1:Y:S02]  /*5750*/  LDG.E.U8 R164, desc[UR36][R2.64+0xb0] ;  /* 0x0000b02402a47981 */ /* 0x000e64000c1e1100 */
[----:B-1----:R-:W-:-:S05]  /*5760*/  PRMT R11, R164, 0x8880, RZ ;  /* 0x00008880a40b7816 */ /* 0x002fca00000000ff */
[----:B------:R-:W-:-:S07]  /*5770*/  IMAD R10, R11, R152, RZ ;  /* 0x000000980b0a7224 */ /* 0x000fce00078e02ff */
.L_x_215:
[----:B------:R-:W-:Y:S05]  /*5780*/  BSYNC B1 ;  /* 0x0000000000017941 */ /* 0x000fea0003800000 */
.L_x_214:
[----:B-1----:R-:W-:Y:S01]  /*5790*/  @!P5 IMAD R11, R112, R153, R10 ;  /* 0x00000099700bd224 */ /* 0x002fe200078e020a */
[----:B------:R-:W-:Y:S04]  /*57a0*/  BSSY B1, `(.L_x_216) ;  /* 0x0000006000017945 */ /* 0x000fe80003800000 */
[----:B------:R1:W-:Y:S01]  /*57b0*/  @!P5 STG.E.U8 desc[UR36][R4.64+0xb0], R11 ;  /* 0x0000b00b0400d986 */ /* 0x0003e2000c101124 */
[----:B------:R-:W-:Y:S05]  /*57c0*/  @P2 BRA `(.L_x_217) ;  /* 0x00000000000c2947 */ /* 0x000fea0003800000 */
[----:B------:R-:W1:Y:S02]  /*57d0*/  LDG.E.U8 R164, desc[UR36][R2.64+0xb1] ;  /* 0x0000b12402a47981 */ /* 0x000e64000c1e1100 */
[----:B-1----:R-:W-:-:S05]  /*57e0*/  PRMT R11, R164, 0x8880, RZ ;  /* 0x00008880a40b7816 */ /* 0x002fca00000000ff */
[----:B------:R-:W-:-:S07]  /*57f0*/  IMAD R10, R11, R152, RZ ;  /* 0x000000980b0a7224 */ /* 0x000fce00078e02ff */
.L_x_217:
[----:B------:R-:W-:Y:S05]  /*5800*/  BSYNC B1 ;  /* 0x0000000000017941 */ /* 0x000fea0003800000 */
.L_x_216:
        /* <DEDUP_REMOVED lines=11> */
.L_x_219:
[----:B------:R-:W-:Y:S05]  /*58c0*/  BSYNC B1 ;  /* 0x0000000000017941 */ /* 0x000fea0003800000 */
.L_x_218:
[----:B-1----:R-:W-:Y:S01]  /*58d0*/  @!P4 IMAD R11, R114, R153, R10 ;  /* 0x00000099720bc224 */ /* 0x002fe200078e020a */
[----:B------:R-:W-:Y:S04]  /*58e0*/  BSSY B1, `(.L_x_220) ;  /* 0x0000006000017945 */ /* 0x000fe80003800000 */
[----:B------:R1:W-:Y:S01]  /*58f0*/  @!P4 STG.E.U8 desc[UR36][R6.64+0xb0], R11 ;  /* 0x0000b00b0600c986 */ /* 0x0003e2000c101124 */
[----:B------:R-:W-:Y:S05]  /*5900*/  @P3 BRA `(.L_x_221) ;  /* 0x00000000000c3947 */ /* 0x000fea0003800000 */
[----:B------:R-:W1:Y:S02]  /*5910*/  LDG.E.U8 R164, desc[UR36][R8.64+0xb1] ;  /* 0x0000b12408a47981 */ /* 0x000e64000c1e1100 */
[----:B-1----:R-:W-:-:S05]  /*5920*/  PRMT R11, R164, 0x8880, RZ ;  /* 0x00008880a40b7816 */ /* 0x002fca00000000ff */
[----:B------:R-:W-:-:S07]  /*5930*/  IMAD R10, R11, R152, RZ ;  /* 0x000000980b0a7224 */ /* 0x000fce00078e02ff */
.L_x_221:
[----:B------:R-:W-:Y:S05]  /*5940*/  BSYNC B1 ;  /* 0x0000000000017941 */ /* 0x000fea0003800000 */
.L_x_220:
[----:B------:R-:W-:Y:S01]  /*5950*/  @!P3 IMAD R115, R115, R153, R10 ;  /* 0x000000997373b224 */ /* 0x000fe200078e020a */
[----:B------:R-:W-:Y:S04]  /*5960*/  BSSY B1, `(.L_x_222) ;  /* 0x0000006000017945 */ /* 0x000fe80003800000 */
[----:B------:R0:W-:Y:S01]  /*5970*/  @!P3 STG.E.U8 desc[UR36][R6.64+0xb1], R115 ;  /* 0x0000b1730600b986 */ /* 0x0001e2000c101124 */
[----:B------:R-:W-:Y:S05]  /*5980*/  @P5 BRA `(.L_x_223) ;  /* 0x00000000000c5947 */ /* 0x000fea0003800000 */
[----:B------:R-:W1:Y:S02]  /*5990*/  LDG.E.U8 R164, desc[UR36][R2.64+0xb8] ;  /* 0x0000b82402a47981 */ /* 0x000e64000c1e1100 */
[----:B-1----:R-:W-:-:S05]  /*59a0*/  PRMT R11, R164, 0x8880, RZ ;  /* 0x00008880a40b7816 */ /* 0x002fca00000000ff */
[----:B------:R-:W-:-:S07]  /*59b0*/  IMAD R10, R11, R152, RZ ;  /* 0x000000980b0a7224 */ /* 0x000fce00078e02ff */
.L_x_223:
[----:B------:R-:W-:Y:S05]  /*59c0*/  BSYNC B1 ;  /* 0x0000000000017941 */ /* 0x000fea0003800000 */
.L_x_222:
[----:B-1----:R-:W-:Y:S01]  /*59d0*/  @!P5 IMAD R11, R116, R153, R10 ;  /* 0x00000099740bd224 */ /* 0x002fe200078e020a */
[----:B------:R-:W-:Y:S04]  /*59e0*/  BSSY B1, `(.L_x_224) ;  /* 0x0000006000017945 */ /* 0x000fe80003800000 */
[----:B------:R1:W-:Y:S01]  /*59f0*/  @!P5 STG.E.U8 desc[UR36][R4.64+0xb8], R11 ;  /* 0x0000b80b0400d986 */ /* 0x0003e2000c101124 */
[----:B------:R-:W-:Y:S05]  /*5a00*/  @P2 BRA `(.L_x_225) ;  /* 0x00000000000c2947 */ /* 0x000fea0003800000 */
[----:B------:R-:W1:Y:S02]  /*5a10*/  LDG.E.U8 R164, desc[UR36][R2.64+0xb9] ;  /* 0x0000b92402a47981 */ /* 0x000e64000c1e1100 */
[----:B-1----:R-:W-:-:S05]  /*5a20*/  PRMT R11, R164, 0x8880, RZ ;  /* 0x00008880a40b7816 */ /* 0x002fca00000000ff */
[----:B------:R-:W-:-:S07]  /*5a30*/  IMAD R10, R11, R152, RZ ;  /* 0x000000980b0a7224 */ /* 0x000fce00078e02ff */
.L_x_225:
[----:B------:R-:W-:Y:S05]  /*5a40*/  BSYNC B1 ;  /* 0x0000000000017941 */ /* 0x000fea0003800000 */
.L_x_224:
        /* <DEDUP_REMOVED lines=11> */
.L_x_227:
[----:B------:R-:W-:Y:S05]  /*5b00*/  BSYNC B1 ;  /* 0x0000000000017941 */ /* 0x000fea0003800000 */
.L_x_226:
[----:B-1----:R-:W-:Y:S01]  /*5b10*/  @!P4 IMAD R11, R118, R153, R10 ;  /* 0x00000099760bc224 */ /* 0x002fe200078e020a */
[----:B------:R-:W-:Y:S04]  /*5b20*/  BSSY B1, `(.L_x_228) ;  /* 0x0000006000017945 */ /* 0x000fe80003800000 */
[----:B------:R1:W-:Y:S01]  /*5b30*/  @!P4 STG.E.U8 desc[UR36][R6.64+0xb8], R11 ;  /* 0x0000b80b0600c986 */ /* 0x0003e2000c101124 */
[----:B------:R-:W-:Y:S05]  /*5b40*/  @P3 BRA `(.L_x_229) ;  /* 0x00000000000c3947 */ /* 0x000fea0003800000 */
[----:B------:R-:W1:Y:S02]  /*5b50*/  LDG.E.U8 R164, desc[UR36][R8.64+0xb9] ;  /* 0x0000b92408a47981 */ /* 0x000e64000c1e1100 */
[----:B-1----:R-:W-:-:S05]  /*5b60*/  PRMT R11, R164, 0x8880, RZ ;  /* 0x00008880a40b7816 */ /* 0x002fca00000000ff */
[----:B------:R-:W-:-:S07]  /*5b70*/  IMAD R10, R11, R152, RZ ;  /* 0x000000980b0a7224 */ /* 0x000fce00078e02ff */
.L_x_229:
[----:B------:R-:W-:Y:S05]  /*5b80*/  BSYNC B1 ;  /* 0x0000000000017941 */ /* 0x000fea0003800000 */
.L_x_228:
[----:B------:R-:W-:Y:S01]  /*5b90*/  @!P3 IMAD R119, R119, R153, R10 ;  /* 0x000000997777b224 */ /* 0x000fe200078e020a */
[----:B------:R-:W-:Y:S04]  /*5ba0*/  BSSY B1, `(.L_x_230) ;  /* 0x0000006000017945 */ /* 0x000fe80003800000 */
[----:B------:R0:W-:Y:S01]  /*5bb0*/  @!P3 STG.E.U8 desc[UR36][R6.64+0xb9], R119 ;  /* 0x0000b9770600b986 */ /* 0x0001e2000c101124 */
[----:B------:R-:W-:Y:S05]  /*5bc0*/  @P5 BRA `(.L_x_231) ;  /* 0x00000000000c5947 */ /* 0x000fea0003800000 */
[----:B------:R-:W1:Y:S02]  /*5bd0*/  LDG.E.U8 R164, desc[UR36][R2.64+0xc0] ;  /* 0x0000c02402a47981 */ /* 0x000e64000c1e1100 */
[----:B-1----:R-:W-:-:S05]  /*5be0*/  PRMT R11, R164, 0x8880, RZ ;  /* 0x00008880a40b7816 */ /* 0x002fca00000000ff */
[----:B------:R-:W-:-:S07]  /*5bf0*/  IMAD R10, R11, R152, RZ ;  /* 0x000000980b0a7224 */ /* 0x000fce00078e02ff */
.L_x_231:
[----:B------:R-:W-:Y:S05]  /*5c00*/  BSYNC B1 ;  /* 0x0000000000017941 */ /* 0x000fea0003800000 */
.L_x_230:
[----:B-1----:R-:W-:Y:S01]  /*5c10*/  @!P5 IMAD R11, R120, R153, R10 ;  /* 0x00000099780bd224 */ /* 0x002fe200078e020a */
[----:B------:R-:W-:Y:S04]  /*5c20*/  BSSY B1, `(.L_x_232) ;  /* 0x0000006000017945 */ /* 0x000fe80003800000 */
[----:B------:R1:W-:Y:S01]  /*5c30*/  @!P5 STG.E.U8 desc[UR36][R4.64+0xc0], R11 ;  /* 0x0000c00b0400d986 */ /* 0x0003e2000c101124 */
[----:B------:R-:W-:Y:S05]  /*5c40*/  @P2 BRA `(.L_x_233) ;  /* 0x00000000000c2947 */ /* 0x000fea0003800000 */
[----:B------:R-:W1:Y:S02]  /*5c50*/  LDG.E.U8 R164, desc[UR36][R2.64+0xc1] ;  /* 0x0000c12402a47981 */ /* 0x000e64000c1e1100 */
[----:B-1----:R-:W-:-:S05]  /*5c60*/  PRMT R11, R164, 0x8880, RZ ;  /* 0x00008880a40b7816 */ /* 0x002fca00000000ff */
[----:B------:R-:W-:-:S07]  /*5c70*/  IMAD R10, R11, R152, RZ ;  /* 0x000000980b0a7224 */ /* 0x000fce00078e02ff */
.L_x_233:
[----:B------:R-:W-:Y:S05]  /*5c80*/  BSYNC B1 ;  /* 0x0000000000017941 */ /* 0x000fea0003800000 */
.L_x_232:
        /* <DEDUP_REMOVED lines=11> */
.L_x_235:
[----:B------:R-:W-:Y:S05]  /*5d40*/  BSYNC B1 ;  /* 0x0000000000017941 */ /* 0x000fea0003800000 */
.L_x_234:
[----:B-1----:R-:W-:Y:S01]  /*5d50*/  @!P4 IMAD R11, R122, R153, R10 ;  /* 0x000000997a0bc224 */ /* 0x002fe200078e020a */
[----:B------:R-:W-:Y:S04]  /*5d60*/  BSSY B1, `(.L_x_236) ;  /* 0x0000006000017945 */ /* 0x000fe80003800000 */
[----:B------:R1:W-:Y:S01]  /*5d70*/  @!P4 STG.E.U8 desc[UR36][R6.64+0xc0], R11 ;  /* 0x0000c00b0600c986 */ /* 0x0003e2000c101124 */
[----:B------:R-:W-:Y:S05]  /*5d80*/  @P3 BRA `(.L_x_237) ;  /* 0x00000000000c3947 */ /* 0x000fea0003800000 */
[----:B------:R-:W1:Y:S02]  /*5d90*/  LDG.E.U8 R164, desc[UR36][R8.64+0xc1] ;  /* 0x0000c12408a47981 */ /* 0x000e64000c1e1100 */
[----:B-1----:R-:W-:-:S05]  /*5da0*/  PRMT R11, R164, 0x8880, RZ ;  /* 0x00008880a40b7816 */ /* 0x002fca00000000ff */
[----:B------:R-:W-:-:S07]  /*5db0*/  IMAD R10, R11, R152, RZ ;  /* 0x000000980b0a7224 */ /* 0x000fce00078e02ff */
.L_x_237:
[----:B------:R-:W-:Y:S05]  /*5dc0*/  BSYNC B1 ;  /* 0x0000000000017941 */ /* 0x000fea0003800000 */
.L_x_236:
[----:B------:R-:W-:Y:S01]  /*5dd0*/  @!P3 IMAD R123, R123, R153, R10 ;  /* 0x000000997b7bb224 */ /* 0x000fe200078e020a */
[----:B------:R-:W-:Y:S04]  /*5de0*/  BSSY B1, `(.L_x_238) ;  /* 0x0000006000017945 */ /* 0x000fe80003800000 */
[----:B------:R0:W-:Y:S01]  /*5df0*/  @!P3 STG.E.U8 desc[UR36][R6.64+0xc1], R123 ;  /* 0x0000c17b0600b986 */ /* 0x0001e2000c101124 */
[----:B------:R-:W-:Y:S05]  /*5e00*/  @P5 BRA `(.L_x_239) ;  /* 0x00000000000c5947 */ /* 0x000fea0003800000 */
[----:B------:R-:W1:Y:S02]  /*5e10*/  LDG.E.U8 R164, desc[UR36][R2.64+0xc8] ;  /* 0x0000c82402a47981 */ /* 0x000e64000c1e1100 */
[----:B-1----:R-:W-:-:S05]  /*5e20*/  PRMT R11, R164, 0x8880, RZ ;  /* 0x00008880a40b7816 */ /* 0x002fca00000000ff */
[----:B------:R-:W-:-:S07]  /*5e30*/  IMAD R10, R11, R152, RZ ;  /* 0x000000980b0a7224 */ /* 0x000fce00078e02ff */
.L_x_239:
[----:B------:R-:W-:Y:S05]  /*5e40*/  BSYNC B1 ;  /* 0x0000000000017941 */ /* 0x000fea0003800000 */
.L_x_238:
[----:B-1----:R-:W-:Y:S01]  /*5e50*/  @!P5 IMAD R11, R124, R153, R10 ;  /* 0x000000997c0bd224 */ /* 0x002fe200078e020a */
[----:B------:R-:W-:Y:S04]  /*5e60*/  BSSY B1, `(.L_x_240) ;  /* 0x0000006000017945 */ /* 0x000fe80003800000 */
[----:B------:R1:W-:Y:S01]  /*5e70*/  @!P5 STG.E.U8 desc[UR36][R4.64+0xc8], R11 ;  /* 0x0000c80b0400d986 */ /* 0x0003e2000c101124 */
[----:B------:R-:W-:Y:S05]  /*5e80*/  @P2 BRA `(.L_x_241) ;  /* 0x00000000000c2947 */ /* 0x000fea0003800000 */
[----:B------:R-:W1:Y:S02]  /*5e90*/  LDG.E.U8 R164, desc[UR36][R2.64+0xc9] ;  /* 0x0000c92402a47981 */ /* 0x000e64000c1e1100 */
[----:B-1----:R-:W-:-:S05]  /*5ea0*/  PRMT R11, R164, 0x8880, RZ ;  /* 0x00008880a40b7816 */ /* 0x002fca00000000ff */
[----:B------:R-:W-:-:S07]  /*5eb0*/  IMAD R10, R11, R152, RZ ;  /* 0x000000980b0a7224 */ /* 0x000fce00078e02ff */
.L_x_241:
[----:B------:R-:W-:Y:S05]  /*5ec0*/  BSYNC B1 ;  /* 0x0000000000017941 */ /* 0x000fea0003800000 */
.L_x_240:
        /* <DEDUP_REMOVED lines=11> */
.L_x_243:
[----:B------:R-:W-:Y:S05]  /*5f80*/  BSYNC B1 ;  /* 0x0000000000017941 */ /* 0x000fea0003800000 */
.L_x_242:
[----:B-1----:R-:W-:Y:S01]  /*5f90*/  @!P4 IMAD R11, R126, R153, R10 ;  /* 0x000000997e0bc224 */ /* 0x002fe200078e020a */
[----:B------:R-:W-:Y:S04]  /*5fa0*/  BSSY B1, `(.L_x_244) ;  /* 0x0000006000017945 */ /* 0x000fe80003800000 */
[----:B------:R1:W-:Y:S01]  /*5fb0*/  @!P4 STG.E.U8 desc[UR36][R6.64+0xc8], R11 ;  /* 0x0000c80b0600c986 */ /* 0x0003e2000c101124 */
[----:B------:R-:W-:Y:S05]  /*5fc0*/  @P3 BRA `(.L_x_245) ;  /* 0x00000000000c3947 */ /* 0x000fea0003800000 */
[----:B------:R-:W1:Y:S02]  /*5fd0*/  LDG.E.U8 R164, desc[UR36][R8.64+0xc9] ;  /* 0x0000c92408a47981 */ /* 0x000e64000c1e1100 */
[----:B-1----:R-:W-:-:S05]  /*5fe0*/  PRMT R11, R164, 0x8880, RZ ;  /* 0x00008880a40b7816 */ /* 0x002fca00000000ff */
[----:B------:R-:W-:-:S07]  /*5ff0*/  IMAD R10, R11, R152, RZ ;  /* 0x000000980b0a7224 */ /* 0x000fce00078e02ff */
.L_x_245:
[----:B------:R-:W-:Y:S05]  /*6000*/  BSYNC B1 ;  /* 0x0000000000017941 */ /* 0x000fea0003800000 */
.L_x_244:
[----:B------:R-:W-:Y:S01]  /*6010*/  @!P3 IMAD R127, R127, R153, R10 ;  /* 0x000000997f7fb224 */ /* 0x000fe200078e020a */
[----:B------:R-:W-:Y:S04]  /*6020*/  BSSY B1, `(.L_x_246) ;  /* 0x0000006000017945 */ /* 0x000fe80003800000 */
[----:B------:R0:W-:Y:S01]  /*6030*/  @!P3 STG.E.U8 desc[UR36][R6.64+0xc9], R127 ;  /* 0x0000c97f0600b986 */ /* 0x0001e2000c101124 */
[----:B------:R-:W-:Y:S05]  /*6040*/  @P5 BRA `(.L_x_247) ;  /* 0x00000000000c5947 */ /* 0x000fea0003800000 */
[----:B------:R-:W1:Y:S02]  /*6050*/  LDG.E.U8 R164, desc[UR36][R2.64+0xd0] ;  /* 0x0000d02402a47981 */ /* 0x000e64000c1e1100 */
[----:B-1----:R-:W-:-:S05]  /*6060*/  PRMT R11, R164, 0x8880, RZ ;  /* 0x00008880a40b7816 */ /* 0x002fca00000000ff */
[----:B------:R-:W-:-:S07]  /*6070*/  IMAD R10, R11, R152, RZ ;  /* 0x000000980b0a7224 */ /* 0x000fce00078e02ff */
.L_x_247:
[----:B------:R-:W-:Y:S05]  /*6080*/  BSYNC B1 ;  /* 0x0000000000017941 */ /* 0x000fea0003800000 */
.L_x_246:
[----:B-1----:R-:W-:Y:S01]  /*6090*/  @!P5 IMAD R11, R128, R153, R10 ;  /* 0x00000099800bd224 */ /* 0x002fe200078e020a */
[----:B------:R-:W-:Y:S04]  /*60a0*/  BSSY B1, `(.L_x_248) ;  /* 0x0000006000017945 */ /* 0x000fe80003800000 */
[----:B------:R1:W-:Y:S01]  /*60b0*/  @!P5 STG.E.U8 desc[UR36][R4.64+0xd0], R11 ;  /* 0x0000d00b0400d986 */ /* 0x0003e2000c101124 */
[----:B------:R-:W-:Y:S05]  /*60c0*/  @P2 BRA `(.L_x_249) ;  /* 0x00000000000c2947 */ /* 0x000fea0003800000 */
[----:B------:R-:W1:Y:S02]  /*60d0*/  LDG.E.U8 R164, desc[UR36][R2.64+0xd1] ;  /* 0x0000d12402a47981 */ /* 0x000e64000c1e1100 */
[----:B-1----:R-:W-:-:S05]  /*60e0*/  PRMT R11, R164, 0x8880, RZ ;  /* 0x00008880a40b7816 */ /* 0x002fca00000000ff */
[----:B------:R-:W-:-:S07]  /*60f0*/  IMAD R10, R11, R152, RZ ;  /* 0x000000980b0a7224 */ /* 0x000fce00078e02ff */
.L_x_249:
[----:B------:R-:W-:Y:S05]  /*6100*/  BSYNC B1 ;  /* 0x0000000000017941 */ /* 0x000fea0003800000 */
.L_x_248:
        /* <DEDUP_REMOVED lines=11> */
.L_x_251:
[----:B------:R-:W-:Y:S05]  /*61c0*/  BSYNC B1 ;  /* 0x0000000000017941 */ /* 0x000fea0003800000 */
.L_x_250:
[----:B-1----:R-:W-:Y:S01]  /*61d0*/  @!P4 IMAD R11, R130, R153, R10 ;  /* 0x00000099820bc224 */ /* 0x002fe200078e020a */
[----:B------:R-:W-:Y:S04]  /*61e0*/  BSSY B1, `(.L_x_252) ;  /* 0x0000006000017945 */ /* 0x000fe80003800000 */
[----:B------:R1:W-:Y:S01]  /*61f0*/  @!P4 STG.E.U8 desc[UR36][R6.64+0xd0], R11 ;  /* 0x0000d00b0600c986 */ /* 0x0003e2000c101124 */
[----:B------:R-:W-:Y:S05]  /*6200*/  @P3 BRA `(.L_x_253) ;  /* 0x00000000000c3947 */ /* 0x000fea0003800000 */
[----:B------:R-:W1:Y:S02]  /*6210*/  LDG.E.U8 R164, desc[UR36][R8.64+0xd1] ;  /* 0x0000d12408a47981 */ /* 0x000e64000c1e1100 */
[----:B-1----:R-:W-:-:S05]  /*6220*/  PRMT R11, R164, 0x8880, RZ ;  /* 0x00008880a40b7816 */ /* 0x002fca00000000ff */
[----:B------:R-:W-:-:S07]  /*6230*/  IMAD R10, R11, R152, RZ ;  /* 0x000000980b0a7224 */ /* 0x000fce00078e02ff */
.L_x_253:
[----:B------:R-:W-:Y:S05]  /*6240*/  BSYNC B1 ;  /* 0x0000000000017941 */ /* 0x000fea0003800000 */
.L_x_252:
[----:B------:R-:W-:Y:S01]  /*6250*/  @!P3 IMAD R131, R131, R153, R10 ;  /* 0x000000998383b224 */ /* 0x000fe200078e020a */
[----:B------:R-:W-:Y:S04]  /*6260*/  BSSY B1, `(.L_x_254) ;  /* 0x0000006000017945 */ /* 0x000fe80003800000 */
[----:B------:R0:W-:Y:S01]  /*6270*/  @!P3 STG.E.U8 desc[UR36][R6.64+0xd1], R131 ;  /* 0x0000d1830600b986 */ /* 0x0001e2000c101124 */
[----:B------:R-:W-:Y:S05]  /*6280*/  @P5 BRA `(.L_x_255) ;  /* 0x00000000000c5947 */ /* 0x000fea0003800000 */
[----:B------:R-:W1:Y:S02]  /*6290*/  LDG.E.U8 R164, desc[UR36][R2.64+0xd8] ;  /* 0x0000d82402a47981 */ /* 0x000e64000c1e1100 */
[----:B-1----:R-:W-:-:S05]  /*62a0*/  PRMT R11, R164, 0x8880, RZ ;  /* 0x00008880a40b7816 */ /* 0x002fca00000000ff */
[----:B------:R-:W-:-:S07]  /*62b0*/  IMAD R10, R11, R152, RZ ;  /* 0x000000980b0a7224 */ /* 0x000fce00078e02ff */
.L_x_255:
[----:B------:R-:W-:Y:S05]  /*62c0*/  BSYNC B1 ;  /* 0x0000000000017941 */ /* 0x000fea0003800000 */
.L_x_254:
[----:B-1----:R-:W-:Y:S01]  /*62d0*/  @!P5 IMAD R11, R132, R153, R10 ;  /* 0x00000099840bd224 */ /* 0x002fe200078e020a */
[----:B------:R-:W-:Y:S04]  /*62e0*/  BSSY B1, `(.L_x_256) ;  /* 0x0000006000017945 */ /* 0x000fe80003800000 */
[----:B------:R1:W-:Y:S01]  /*62f0*/  @!P5 STG.E.U8 desc[UR36][R4.64+0xd8], R11 ;  /* 0x0000d80b0400d986 */ /* 0x0003e2000c101124 */
[----:B------:R-:W-:Y:S05]  /*6300*/  @P2 BRA `(.L_x_257) ;  /* 0x00000000000c2947 */ /* 0x000fea0003800000 */
[----:B------:R-:W1:Y:S02]  /*6310*/  LDG.E.U8 R164, desc[UR36][R2.64+0xd9] ;  /* 0x0000d92402a47981 */ /* 0x000e64000c1e1100 */
[----:B-1----:R-:W-:-:S05]  /*6320*/  PRMT R11, R164, 0x8880, RZ ;  /* 0x00008880a40b7816 */ /* 0x002fca00000000ff */
[----:B------:R-:W-:-:S07]  /*6330*/  IMAD R10, R11, R152, RZ ;  /* 0x000000980b0a7224 */ /* 0x000fce00078e02ff */
.L_x_257:
[----:B------:R-:W-:Y:S05]  /*6340*/  BSYNC B1 ;  /* 0x0000000000017941 */ /* 0x000fea0003800000 */
.L_x_256:
        /* <DEDUP_REMOVED lines=11> */
.L_x_259:
[----:B------:R-:W-:Y:S05]  /*6400*/  BSYNC B1 ;  /* 0x0000000000017941 */ /* 0x000fea0003800000 */
.L_x_258:
[----:B-1----:R-:W-:Y:S01]  /*6410*/  @!P4 IMAD R11, R134, R153, R10 ;  /* 0x00000099860bc224 */ /* 0x002fe200078e020a */
[----:B------:R-:W-:Y:S04]  /*6420*/  BSSY B1, `(.L_x_260) ;  /* 0x0000006000017945 */ /* 0x000fe80003800000 */
[----:B------:R1:W-:Y:S01]  /*6430*/  @!P4 STG.E.U8 desc[UR36][R6.64+0xd8], R11 ;  /* 0x0000d80b0600c986 */ /* 0x0003e2000c101124 */
[----:B------:R-:W-:Y:S05]  /*6440*/  @P3 BRA `(.L_x_261) ;  /* 0x00000000000c3947 */ /* 0x000fea0003800000 */
[----:B------:R-:W1:Y:S02]  /*6450*/  LDG.E.U8 R164, desc[UR36][R8.64+0xd9] ;  /* 0x0000d92408a47981 */ /* 0x000e64000c1e1100 */
[----:B-1----:R-:W-:-:S05]  /*6460*/  PRMT R11, R164, 0x8880, RZ ;  /* 0x00008880a40b7816 */ /* 0x002fca00000000ff */
[----:B------:R-:W-:-:S07]  /*6470*/  IMAD R10, R11, R152, RZ ;  /* 0x000000980b0a7224 */ /* 0x000fce00078e02ff */
.L_x_261:
[----:B------:R-:W-:Y:S05]  /*6480*/  BSYNC B1 ;  /* 0x0000000000017941 */ /* 0x000fea0003800000 */
.L_x_260:
[----:B------:R-:W-:Y:S01]  /*6490*/  @!P3 IMAD R135, R135, R153, R10 ;  /* 0x000000998787b224 */ /* 0x000fe200078e020a */
[----:B------:R-:W-:Y:S04]  /*64a0*/  BSSY B1, `(.L_x_262) ;  /* 0x0000006000017945 */ /* 0x000fe80003800000 */
[----:B------:R0:W-:Y:S01]  /*64b0*/  @!P3 STG.E.U8 desc[UR36][R6.64+0xd9], R135 ;  /* 0x0000d9870600b986 */ /* 0x0001e2000c101124 */
[----:B------:R-:W-:Y:S05]  /*64c0*/  @P5 BRA `(.L_x_263) ;  /* 0x00000000000c5947 */ /* 0x000fea0003800000 */
[----:B------:R-:W1:Y:S02]  /*64d0*/  LDG.E.U8 R164, desc[UR36][R2.64+0xe0] ;  /* 0x0000e02402a47981 */ /* 0x000e64000c1e1100 */
[----:B-1----:R-:W-:-:S05]  /*64e0*/  PRMT R11, R164, 0x8880, RZ ;  /* 0x00008880a40b7816 */ /* 0x002fca00000000ff */
[----:B------:R-:W-:-:S07]  /*64f0*/  IMAD R10, R11, R152, RZ ;  /* 0x000000980b0a7224 */ /* 0x000fce00078e02ff */
.L_x_263:
[----:B------:R-:W-:Y:S05]  /*6500*/  BSYNC B1 ;  /* 0x0000000000017941 */ /* 0x000fea0003800000 */
.L_x_262:
[----:B-1----:R-:W-:Y:S01]  /*6510*/  @!P5 IMAD R11, R136, R153, R10 ;  /* 0x00000099880bd224 */ /* 0x002fe200078e020a */
[----:B------:R-:W-:Y:S04]  /*6520*/  BSSY B1, `(.L_x_264) ;  /* 0x0000006000017945 */ /* 0x000fe80003800000 */
[----:B------:R1:W-:Y:S01]  /*6530*/  @!P5 STG.E.U8 desc[UR36][R4.64+0xe0], R11 ;  /* 0x0000e00b0400d986 */ /* 0x0003e2000c101124 */
[----:B------:R-:W-:Y:S05]  /*6540*/  @P2 BRA `(.L_x_265) ;  /* 0x00000000000c2947 */ /* 0x000fea0003800000 */
[----:B------:R-:W1:Y:S02]  /*6550*/  LDG.E.U8 R164, desc[UR36][R2.64+0xe1] ;  /* 0x0000e12402a47981 */ /* 0x000e64000c1e1100 */
[----:B-1----:R-:W-:-:S05]  /*6560*/  PRMT R11, R164, 0x8880, RZ ;  /* 0x00008880a40b7816 */ /* 0x002fca00000000ff */
[----:B------:R-:W-:-:S07]  /*6570*/  IMAD R10, R11, R152, RZ ;  /* 0x000000980b0a7224 */ /* 0x000fce00078e02ff */
.L_x_265:
[----:B------:R-:W-:Y:S05]  /*6580*/  BSYNC B1 ;  /* 0x0000000000017941 */ /* 0x000fea0003800000 */
.L_x_264:
        /* <DEDUP_REMOVED lines=11> */
.L_x_267:
[----:B------:R-:W-:Y:S05]  /*6640*/  BSYNC B1 ;  /* 0x0000000000017941 */ /* 0x000fea0003800000 */
.L_x_266:
[----:B-1----:R-:W-:Y:S01]  /*6650*/  @!P4 IMAD R11, R138, R153, R10 ;  /* 0x000000998a0bc224 */ /* 0x002fe200078e020a */
[----:B------:R-:W-:Y:S04]  /*6660*/  BSSY B1, `(.L_x_268) ;  /* 0x0000006000017945 */ /* 0x000fe80003800000 */
[----:B------:R1:W-:Y:S01]  /*6670*/  @!P4 STG.E.U8 desc[UR36][R6.64+0xe0], R11 ;  /* 0x0000e00b0600c986 */ /* 0x0003e2000c101124 */
[----:B------:R-:W-:Y:S05]  /*6680*/  @P3 BRA `(.L_x_269) ;  /* 0x00000000000c3947 */ /* 0x000fea0003800000 */
[----:B------:R-:W1:Y:S02]  /*6690*/  LDG.E.U8 R164, desc[UR36][R8.64+0xe1] ;  /* 0x0000e12408a47981 */ /* 0x000e64000c1e1100 */
[----:B-1----:R-:W-:-:S05]  /*66a0*/  PRMT R11, R164, 0x8880, RZ ;  /* 0x00008880a40b7816 */ /* 0x002fca00000000ff */
[----:B------:R-:W-:-:S07]  /*66b0*/  IMAD R10, R11, R152, RZ ;  /* 0x000000980b0a7224 */ /* 0x000fce00078e02ff */
.L_x_269:
[----:B------:R-:W-:Y:S05]  /*66c0*/  BSYNC B1 ;  /* 0x0000000000017941 */ /* 0x000fea0003800000 */
.L_x_268:
[----:B------:R-:W-:Y:S01]  /*66d0*/  @!P3 IMAD R139, R139, R153, R10 ;  /* 0x000000998b8bb224 */ /* 0x000fe200078e020a */
[----:B------:R-:W-:Y:S04]  /*66e0*/  BSSY B1, `(.L_x_270) ;  /* 0x0000006000017945 */ /* 0x000fe80003800000 */
[----:B------:R0:W-:Y:S01]  /*66f0*/  @!P3 STG.E.U8 desc[UR36][R6.64+0xe1], R139 ;  /* 0x0000e18b0600b986 */ /* 0x0001e2000c101124 */
[----:B------:R-:W-:Y:S05]  /*6700*/  @P5 BRA `(.L_x_271) ;  /* 0x00000000000c5947 */ /* 0x000fea0003800000 */
[----:B------:R-:W1:Y:S02]  /*6710*/  LDG.E.U8 R164, desc[UR36][R2.64+0xe8] ;  /* 0x0000e82402a47981 */ /* 0x000e64000c1e1100 */
[----:B-1----:R-:W-:-:S05]  /*6720*/  PRMT R11, R164, 0x8880, RZ ;  /* 0x00008880a40b7816 */ /* 0x002fca00000000ff */
[----:B------:R-:W-:-:S07]  /*6730*/  IMAD R10, R11, R152, RZ ;  /* 0x000000980b0a7224 */ /* 0x000fce00078e02ff */
.L_x_271:
[----:B------:R-:W-:Y:S05]  /*6740*/  BSYNC B1 ;  /* 0x0000000000017941 */ /* 0x000fea0003800000 */
.L_x_270:
[----:B-1----:R-:W-:Y:S01]  /*6750*/  @!P5 IMAD R11, R140, R153, R10 ;  /* 0x000000998c0bd224 */ /* 0x002fe200078e020a */
[----:B------:R-:W-:Y:S04]  /*6760*/  BSSY B1, `(.L_x_272) ;  /* 0x0000006000017945 */ /* 0x000fe80003800000 */
[----:B------:R1:W-:Y:S01]  /*6770*/  @!P5 STG.E.U8 desc[UR36][R4.64+0xe8], R11 ;  /* 0x0000e80b0400d986 */ /* 0x0003e2000c101124 */
[----:B------:R-:W-:Y:S05]  /*6780*/  @P2 BRA `(.L_x_273) ;  /* 0x00000000000c2947 */ /* 0x000fea0003800000 */
[----:B------:R-:W1:Y:S02]  /*6790*/  LDG.E.U8 R164, desc[UR36][R2.64+0xe9] ;  /* 0x0000e92402a47981 */ /* 0x000e64000c1e1100 */
[----:B-1----:R-:W-:-:S05]  /*67a0*/  PRMT R11, R164, 0x8880, RZ ;  /* 0x00008880a40b7816 */ /* 0x002fca00000000ff */
[----:B------:R-:W-:-:S07]  /*67b0*/  IMAD R10, R11, R152, RZ ;  /* 0x000000980b0a7224 */ /* 0x000fce00078e02ff */
.L_x_273:
[----:B------:R-:W-:Y:S05]  /*67c0*/  BSYNC B1 ;  /* 0x0000000000017941 */ /* 0x000fea0003800000 */
.L_x_272:
        /* <DEDUP_REMOVED lines=11> */
.L_x_275:
[----:B------:R-:W-:Y:S05]  /*6880*/  BSYNC B1 ;  /* 0x0000000000017941 */ /* 0x000fea0003800000 */
.L_x_274:
[----:B-1----:R-:W-:Y:S01]  /*6890*/  @!P4 IMAD R11, R142, R153, R10 ;  /* 0x000000998e0bc224 */ /* 0x002fe200078e020a */
[----:B------:R-:W-:Y:S04]  /*68a0*/  BSSY B1, `(.L_x_276) ;  /* 0x0000006000017945 */ /* 0x000fe80003800000 */
[----:B------:R1:W-:Y:S01]  /*68b0*/  @!P4 STG.E.U8 desc[UR36][R6.64+0xe8], R11 ;  /* 0x0000e80b0600c986 */ /* 0x0003e2000c101124 */
[----:B------:R-:W-:Y:S05]  /*68c0*/  @P3 BRA `(.L_x_277) ;  /* 0x00000000000c3947 */ /* 0x000fea0003800000 */
[----:B------:R-:W1:Y:S02]  /*68d0*/  LDG.E.U8 R164, desc[UR36][R8.64+0xe9] ;  /* 0x0000e92408a47981 */ /* 0x000e64000c1e1100 */
[----:B-1----:R-:W-:-:S05]  /*68e0*/  PRMT R11, R164, 0x8880, RZ ;  /* 0x00008880a40b7816 */ /* 0x002fca00000000ff */
[----:B------:R-:W-:-:S07]  /*68f0*/  IMAD R10, R11, R152, RZ ;  /* 0x000000980b0a7224 */ /* 0x000fce00078e02ff */
.L_x_277:
[----:B------:R-:W-:Y:S05]  /*6900*/  BSYNC B1 ;  /* 0x0000000000017941 */ /* 0x000fea0003800000 */
.L_x_276:
[----:B------:R-:W-:Y:S01]  /*6910*/  @!P3 IMAD R143, R143, R153, R10 ;  /* 0x000000998f8fb224 */ /* 0x000fe200078e020a */
[----:B------:R-:W-:Y:S04]  /*6920*/  BSSY B1, `(.L_x_278) ;  /* 0x0000006000017945 */ /* 0x000fe80003800000 */
[----:B------:R0:W-:Y:S01]  /*6930*/  @!P3 STG.E.U8 desc[UR36][R6.64+0xe9], R143 ;  /* 0x0000e98f0600b986 */ /* 0x0001e2000c101124 */
[----:B------:R-:W-:Y:S05]  /*6940*/  @P5 BRA `(.L_x_279) ;  /* 0x00000000000c5947 */ /* 0x000fea0003800000 */
[----:B------:R-:W1:Y:S02]  /*6950*/  LDG.E.U8 R164, desc[UR36][R2.64+0xf0] ;  /* 0x0000f02402a47981 */ /* 0x000e64000c1e1100 */
[----:B-1----:R-:W-:-:S05]  /*6960*/  PRMT R11, R164, 0x8880, RZ ;  /* 0x00008880a40b7816 */ /* 0x002fca00000000ff */
[----:B------:R-:W-:-:S07]  /*6970*/  IMAD R10, R11, R152, RZ ;  /* 0x000000980b0a7224 */ /* 0x000fce00078e02ff */
.L_x_279:
[----:B------:R-:W-:Y:S05]  /*6980*/  BSYNC B1 ;  /* 0x0000000000017941 */ /* 0x000fea0003800000 */
.L_x_278:
[----:B-1----:R-:W-:Y:S01]  /*6990*/  @!P5 IMAD R11, R144, R153, R10 ;  /* 0x00000099900bd224 */ /* 0x002fe200078e020a */
[----:B------:R-:W-:Y:S04]  /*69a0*/  BSSY B1, `(.L_x_280) ;  /* 0x0000006000017945 */ /* 0x000fe80003800000 */
[----:B------:R1:W-:Y:S01]  /*69b0*/  @!P5 STG.E.U8 desc[UR36][R4.64+0xf0], R11 ;  /* 0x0000f00b0400d986 */ /* 0x0003e2000c101124 */
[----:B------:R-:W-:Y:S05]  /*69c0*/  @P2 BRA `(.L_x_281) ;  /* 0x00000000000c2947 */ /* 0x000fea0003800000 */
[----:B------:R-:W1:Y:S02]  /*69d0*/  LDG.E.U8 R164, desc[UR36][R2.64+0xf1] ;  /* 0x0000f12402a47981 */ /* 0x000e64000c1e1100 */
[----:B-1----:R-:W-:-:S05]  /*69e0*/  PRMT R11, R164, 0x8880, RZ ;  /* 0x00008880a40b7816 */ /* 0x002fca00000000ff */
[----:B------:R-:W-:-:S07]  /*69f0*/  IMAD R10, R11, R152, RZ ;  /* 0x000000980b0a7224 */ /* 0x000fce00078e02ff */
.L_x_281:
[----:B------:R-:W-:Y:S05]  /*6a00*/  BSYNC B1 ;  /* 0x0000000000017941 */ /* 0x000fea0003800000 */
.L_x_280:
[C---:B------:R-:W-:Y:S01]  /*6a10*/  ISETP.LT.OR P4, PT, R0.reuse, 0xf1, !P0 ;  /* 0x000000f10000780c */ /* 0x040fe20004781670 */
[----:B------:R-:W-:Y:S01]  /*6a20*/  @!P2 IMAD R145, R145, R153, R10 ;  /* 0x000000999191a224 */ /* 0x000fe200078e020a */
[----:B------:R-:W-:Y:S01]  /*6a30*/  BSSY B1, `(.L_x_282) ;  /* 0x000000a000017945 */ /* 0x000fe20003800000 */
[C---:B------:R-:W-:Y:S02]  /*6a40*/  ISETP.LT.OR P3, PT, R0.reuse, 0xf2, !P0 ;  /* 0x000000f20000780c */ /* 0x040fe40004761670 */
        /* <DEDUP_REMOVED lines=8> */
.L_x_283:
[----:B------:R-:W-:Y:S05]  /*6ad0*/  BSYNC B1 ;  /* 0x0000000000017941 */ /* 0x000fea0003800000 */
.L_x_282:
[----:B-1----:R-:W-:Y:S01]  /*6ae0*/  @!P4 IMAD R11, R146, R153, R10 ;  /* 0x00000099920bc224 */ /* 0x002fe200078e020a */
[----:B------:R-:W-:Y:S04]  /*6af0*/  BSSY B1, `(.L_x_284) ;  /* 0x0000006000017945 */ /* 0x000fe80003800000 */
[----:B------:R1:W-:Y:S01]  /*6b00*/  @!P4 STG.E.U8 desc[UR36][R6.64+0xf0], R11 ;  /* 0x0000f00b0600c986 */ /* 0x0003e2000c101124 */
[----:B------:R-:W-:Y:S05]  /*6b10*/  @P3 BRA `(.L_x_285) ;  /* 0x00000000000c3947 */ /* 0x000fea0003800000 */
[----:B------:R-:W1:Y:S02]  /*6b20*/  LDG.E.U8 R164, desc[UR36][R8.64+0xf1] ;  /* 0x0000f12408a47981 */ /* 0x000e64000c1e1100 */
[----:B-1----:R-:W-:-:S05]  /*6b30*/  PRMT R11, R164, 0x8880, RZ ;  /* 0x00008880a40b7816 */ /* 0x002fca00000000ff */
[----:B------:R-:W-:-:S07]  /*6b40*/  IMAD R10, R11, R152, RZ ;  /* 0x000000980b0a7224 */ /* 0x000fce00078e02ff */
.L_x_285:
[----:B------:R-:W-:Y:S05]  /*6b50*/  BSYNC B1 ;  /* 0x0000000000017941 */ /* 0x000fea0003800000 */
.L_x_284:
[----:B------:R-:W-:Y:S01]  /*6b60*/  @!P3 IMAD R147, R147, R153, R10 ;  /* 0x000000999393b224 */ /* 0x000fe200078e020a */
[----:B------:R-:W-:Y:S04]  /*6b70*/  BSSY B1, `(.L_x_286) ;  /* 0x0000006000017945 */ /* 0x000fe80003800000 */
[----:B------:R0:W-:Y:S01]  /*6b80*/  @!P3 STG.E.U8 desc[UR36][R6.64+0xf1], R147 ;  /* 0x0000f1930600b986 */ /* 0x0001e2000c101124 */
[----:B------:R-:W-:Y:S05]  /*6b90*/  @P2 BRA `(.L_x_287) ;  /* 0x00000000000c2947 */ /* 0x000fea0003800000 */
[----:B------:R-:W1:Y:S02]  /*6ba0*/  LDG.E.U8 R164, desc[UR36][R2.64+0xf8] ;  /* 0x0000f82402a47981 */ /* 0x000e64000c1e1100 */
[----:B-1----:R-:W-:-:S05]  /*6bb0*/  PRMT R11, R164, 0x8880, RZ ;  /* 0x00008880a40b7816 */ /* 0x002fca00000000ff */
[----:B------:R-:W-:-:S07]  /*6bc0*/  IMAD R10, R11, R152, RZ ;  /* 0x000000980b0a7224 */ /* 0x000fce00078e02ff */
.L_x_287:
[----:B------:R-:W-:Y:S05]  /*6bd0*/  BSYNC B1 ;  /* 0x0000000000017941 */ /* 0x000fea0003800000 */
.L_x_286:
[----:B-1----:R-:W-:Y:S01]  /*6be0*/  @!P2 IMAD R11, R148, R153, R10 ;  /* 0x00000099940ba224 */ /* 0x002fe200078e020a */
[----:B------:R-:W-:Y:S04]  /*6bf0*/  BSSY B1, `(.L_x_288) ;  /* 0x0000006000017945 */ /* 0x000fe80003800000 */
[----:B------:R1:W-:Y:S01]  /*6c00*/  @!P2 STG.E.U8 desc[UR36][R4.64+0xf8], R11 ;  /* 0x0000f80b0400a986 */ /* 0x0003e2000c101124 */
[----:B------:R-:W-:Y:S05]  /*6c10*/  @P1 BRA `(.L_x_289) ;  /* 0x00000000000c1947 */ /* 0x000fea0003800000 */
[----:B------:R-:W1:Y:S02]  /*6c20*/  LDG.E.U8 R164, desc[UR36][R2.64+0xf9] ;  /* 0x0000f92402a47981 */ /* 0x000e64000c1e1100 */
[----:B-1----:R-:W-:-:S05]  /*6c30*/  PRMT R11, R164, 0x8880, RZ ;  /* 0x00008880a40b7816 */ /* 0x002fca00000000ff */
[----:B------:R-:W-:-:S07]  /*6c40*/  IMAD R10, R11, R152, RZ ;  /* 0x000000980b0a7224 */ /* 0x000fce00078e02ff */
.L_x_289:
[----:B------:R-:W-:Y:S05]  /*6c50*/  BSYNC B1 ;  /* 0x0000000000017941 */ /* 0x000fea0003800000 */
.L_x_288:
[----:B------:R-:W-:Y:S01]  /*6c60*/  @!P1 IMAD R149, R149, R153, R10 ;  /* 0x0000009995959224 */ /* 0x000fe200078e020a */
[----:B------:R-:W-:Y:S04]  /*6c70*/  BSSY B1, `(.L_x_290) ;  /* 0x0000006000017945 */ /* 0x000fe80003800000 */
[----:B------:R0:W-:Y:S01]  /*6c80*/  @!P1 STG.E.U8 desc[UR36][R4.64+0xf9], R149 ;  /* 0x0000f99504009986 */ /* 0x0001e2000c101124 */
[----:B------:R-:W-:Y:S05]  /*6c90*/  @P5 BRA `(.L_x_291) ;  /* 0x00000000000c5947 */ /* 0x000fea0003800000 */
[----:B------:R-:W0:Y:S02]  /*6ca0*/  LDG.E.U8 R164, desc[UR36][R8.64+0xf8] ;  /* 0x0000f82408a47981 */ /* 0x000e24000c1e1100 */
[----:B0-----:R-:W-:-:S05]  /*6cb0*/  PRMT R3, R164, 0x8880, RZ ;  /* 0x00008880a4037816 */ /* 0x001fca00000000ff */
[----:B------:R-:W-:-:S07]  /*6cc0*/  IMAD R10, R3, R152, RZ ;  /* 0x00000098030a7224 */ /* 0x000fce00078e02ff */
.L_x_291:
[----:B------:R-:W-:Y:S05]  /*6cd0*/  BSYNC B1 ;  /* 0x0000000000017941 */ /* 0x000fea0003800000 */
.L_x_290:
[----:B0-----:R-:W-:Y:S01]  /*6ce0*/  @!P5 IMAD R3, R150, R153, R10 ;  /* 0x000000999603d224 */ /* 0x001fe200078e020a */
[----:B------:R-:W-:Y:S01]  /*6cf0*/  ISETP.LT.OR P0, PT, R0, 0xfa, !P0 ;  /* 0x000000fa0000780c */ /* 0x000fe20004701670 */
[----:B------:R-:W-:Y:S03]  /*6d00*/  BSSY B1, `(.L_x_292) ;  /* 0x0000006000017945 */ /* 0x000fe60003800000 */
[----:B------:R0:W-:Y:S09]  /*6d10*/  @!P5 STG.E.U8 desc[UR36][R6.64+0xf8], R3 ;  /* 0x0000f8030600d986 */ /* 0x0001f2000c101124 */
[----:B------:R-:W-:Y:S05]  /*6d20*/  @P0 BRA `(.L_x_293) ;  /* 0x00000000000c0947 */ /* 0x000fea0003800000 */
[----:B------:R-:W0:Y:S02]  /*6d30*/  LDG.E.U8 R164, desc[UR36][R8.64+0xf9] ;  /* 0x0000f92408a47981 */ /* 0x000e24000c1e1100 */
[----:B0-----:R-:W-:-:S05]  /*6d40*/  PRMT R3, R164, 0x8880, RZ ;  /* 0x00008880a4037816 */ /* 0x001fca00000000ff */
[----:B------:R-:W-:-:S07]  /*6d50*/  IMAD R10, R3, R152, RZ ;  /* 0x00000098030a7224 */ /* 0x000fce00078e02ff */
.L_x_293:
[----:B------:R-:W-:Y:S05]  /*6d60*/  BSYNC B1 ;  /* 0x0000000000017941 */ /* 0x000fea0003800000 */
.L_x_292:
[----:B------:R-:W-:Y:S01]  /*6d70*/  IMAD R151, R151, R153, R10 ;  /* 0x0000009997977224 */ /* 0x000fe200078e020a */
[----:B------:R-:W-:Y:S06]  /*6d80*/  @P0 BRA `(.L_x_294) ;  /* 0x0000001800100947 */ /* 0x000fec0003800000 */
[----:B------:R0:W-:Y:S01]  /*6d90*/  STG.E.U8 desc[UR36][R6.64+0xf9], R151 ;  /* 0x0000f99706007986 */ /* 0x0001e2000c101124 */
[----:B------:R-:W-:Y:S05]  /*6da0*/  BRA `(.L_x_294) ;  /* 0x0000001800087947 */ /* 0x000fea0003800000 */
.L_x_37:
[C---:B------:R-:W-:Y:S02]  /*6db0*/  ISETP.GE.AND P1, PT, R22.reuse, 0x1, PT ;  /* 0x000000011600780c */ /* 0x040fe40003f26270 */
[----:B------:R-:W-:Y:S02]  /*6dc0*/  ISETP.GE.AND P0, PT, R22, 0x9, PT ;  /* 0x000000091600780c */ /* 0x000fe40003f06270 */
[C---:B------:R-:W-:Y:S02]  /*6dd0*/  ISETP.LT.OR P4, PT, R0.reuse, 0x1, !P1 ;  /* 0x000000010000780c */ /* 0x040fe40004f81670 */
[C---:B------:R-:W-:Y:S02]  /*6de0*/  ISETP.LT.OR P3, PT, R0.reuse, 0x2, !P1 ;  /* 0x000000020000780c */ /* 0x040fe40004f61670 */
[C---:B------:R-:W-:Y:S02]  /*6df0*/  ISETP.LT.OR P2, PT, R0.reuse, 0x1, !P0 ;  /* 0x000000010000780c */ /* 0x040fe40004741670 */
[----:B------:R-:W-:-:S07]  /*6e00*/  ISETP.LT.OR P5, PT, R0, 0x2, !P0 ;  /* 0x000000020000780c */ /* 0x000fce00047a1670 */
[-C--:B------:R-:W-:Y:S02]  /*6e10*/  @!P4 IMAD R3, R24, R153.reuse, RZ ;  /* 0x000000991803c224 */ /* 0x080fe400078e02ff */
[-C--:B------:R-:W-:Y:S02]  /*6e20*/  @!P3 IMAD R25, R25, R153.reuse, RZ ;  /* 0x000000991919b224 */ /* 0x080fe400078e02ff */
[-C--:B------:R-:W-:Y:S01]  /*6e30*/  @!P2 IMAD R9, R26, R153.reuse, RZ ;  /* 0x000000991a09a224 */ /* 0x080fe200078e02ff */
[----:B------:R0:W-:Y:S01]  /*6e40*/  @!P4 STG.E.U8 desc[UR36][R4.64], R3 ;  /* 0x000000030400c986 */ /* 0x0001e2000c101124 */
[C---:B------:R-:W-:Y:S01]  /*6e50*/  ISETP.LT.OR P4, PT, R0.reuse, 0x9, !P1 ;  /* 0x000000090000780c */ /* 0x040fe20004f81670 */
[----:B------:R-:W-:Y:S02]  /*6e60*/  @!P5 IMAD R27, R27, R153, RZ ;  /* 0x000000991b1bd224 */ /* 0x000fe400078e02ff */
[----:B------:R-:W-:Y:S01]  /*6e70*/  @!P3 STG.E.U8 desc[UR36][R4.64+0x1], R25 ;  /* 0x000001190400b986 */ /* 0x000fe2000c101124 */
[----:B------:R-:W-:-:S03]  /*6e80*/  ISETP.LT.OR P3, PT, R0, 0xa, !P1 ;  /* 0x0000000a0000780c */ /* 0x000fc60004f61670 */
[----:B------:R1:W-:Y:S01]  /*6e90*/  @!P2 STG.E.U8 desc[UR36][R6.64], R9 ;  /* 0x000000090600a986 */ /* 0x0003e2000c101124 */
[----:B------:R-:W-:-:S03]  /*6ea0*/  ISETP.LT.OR P2, PT, R0, 0x9, !P0 ;  /* 0x000000090000780c */ /* 0x000fc60004741670 */
[----:B------:R-:W-:Y:S01]  /*6eb0*/  @!P5 STG.E.U8 desc[UR36][R6.64+0x1], R27 ;  /* 0x0000011b0600d986 */ /* 0x000fe2000c101124 */
[----:B------:R-:W-:Y:S01]  /*6ec0*/  ISETP.LT.OR P5, PT, R0, 0xa, !P0 ;  /* 0x0000000a0000780c */ /* 0x000fe200047a1670 */
[----:B------:R-:W-:-:S04]  /*6ed0*/  @!P4 IMAD R11, R28, R153, RZ ;  /* 0x000000991c0bc224 */ /* 0x000fc800078e02ff */
[-C--:B------:R-:W-:Y:S01]  /*6ee0*/  @!P3 IMAD R29, R29, R153.reuse, RZ ;  /* 0x000000991d1db224 */ /* 0x080fe200078e02ff */
[----:B------:R-:W-:Y:S01]  /*6ef0*/  @!P4 STG.E.U8 desc[UR36][R4.64+0x8], R11 ;  /* 0x0000080b0400c986 */ /* 0x000fe2000c101124 */
[----:B------:R-:W-:Y:S02]  /*6f00*/  ISETP.LT.OR P4, PT, R0, 0x11, !P1 ;  /* 0x000000110000780c */ /* 0x000fe40004f81670 */
[-C--:B0-----:R-:W-:Y:S01]  /*6f10*/  @!P2 IMAD R3, R30, R153.reuse, RZ ;  /* 0x000000991e03a224 */ /* 0x081fe200078e02ff */
[----:B------:R-:W-:Y:S01]  /*6f20*/  @!P3 STG.E.U8 desc[UR36][R4.64+0x9], R29 ;  /* 0x0000091d0400b986 */ /* 0x000fe2000c101124 */
[C---:B------:R-:W-:Y:S02]  /*6f30*/  ISETP.LT.OR P3, PT, R0.reuse, 0x12, !P1 ;  /* 0x000000120000780c */ /* 0x040fe40004f61670 */
[----:B------:R-:W-:Y:S01]  /*6f40*/  @!P5 IMAD R31, R31, R153, RZ ;  /* 0x000000991f1fd224 */ /* 0x000fe200078e02ff */
[----:B------:R0:W-:Y:S01]  /*6f50*/  @!P2 STG.E.U8 desc[UR36][R6.64+0x8], R3 ;  /* 0x000008030600a986 */ /* 0x0001e2000c101124 */
[----:B------:R-:W-:-:S03]  /*6f60*/  ISETP.LT.OR P2, PT, R0, 0x11, !P0 ;  /* 0x000000110000780c */ /* 0x000fc60004741670 */
[----:B------:R-:W-:Y:S01]  /*6f70*/  @!P5 STG.E.U8 desc[UR36][R6.64+0x9], R31 ;  /* 0x0000091f0600d986 */ /* 0x000fe2000c101124 */
[----:B------:R-:W-:Y:S01]  /*6f80*/  ISETP.LT.OR P5, PT, R0, 0x12, !P0 ;  /* 0x000000120000780c */ /* 0x000fe200047a1670 */
[----:B-1----:R-:W-:-:S04]  /*6f90*/  @!P4 IMAD R9, R32, R153, RZ ;  /* 0x000000992009c224 */ /* 0x002fc800078e02ff */
        /* <DEDUP_REMOVED lines=301> */
[----:B------:R1:W-:Y:S01]  /*8270*/  @!P4 STG.E.U8 desc[UR36][R4.64+0xd8], R11 ;  /* 0x0000d80b0400c986 */ /* 0x0003e2000c101124 */
        /* <DEDUP_REMOVED lines=13> */
[-C--:B-1----:R-:W-:Y:S01]  /*8350*/  @!P2 IMAD R11, R138, R153.reuse, RZ ;  /* 0x000000998a0ba224 */ /* 0x082fe200078e02ff */
[----:B------:R-:W-:Y:S01]  /*8360*/  @!P3 STG.E.U8 desc[UR36][R4.64+0xe1], R137 ;  /* 0x0000e1890400b986 */ /* 0x000fe2000c101124 */
[C---:B------:R-:W-:Y:S02]  /*8370*/  ISETP.LT.OR P3, PT, R0.reuse, 0xea, !P1 ;  /* 0x000000ea0000780c */ /* 0x040fe40004f61670 */
[----:B------:R-:W-:Y:S01]  /*8380*/  @!P5 IMAD R139, R139, R153, RZ ;  /* 0x000000998b8bd224 */ /* 0x000fe200078e02ff */
[----:B------:R1:W-:Y:S01]  /*8390*/  @!P2 STG.E.U8 desc[UR36][R6.64+0xe0], R11 ;  /* 0x0000e00b0600a986 */ /* 0x0003e2000c101124 */
[----:B------:R-:W-:-:S03]  /*83a0*/  ISETP.LT.OR P2, PT, R0, 0xe9, !P0 ;  /* 0x000000e90000780c */ /* 0x000fc60004741670 */
[----:B------:R-:W-:Y:S01]  /*83b0*/  @!P5 STG.E.U8 desc[UR36][R6.64+0xe1], R139 ;  /* 0x0000e18b0600d986 */ /* 0x000fe2000c101124 */
[----:B------:R-:W-:Y:S01]  /*83c0*/  ISETP.LT.OR P5, PT, R0, 0xea, !P0 ;  /* 0x000000ea0000780c */ /* 0x000fe200047a1670 */
[----:B0-----:R-:W-:-:S04]  /*83d0*/  @!P4 IMAD R3, R140, R153, RZ ;  /* 0x000000998c03c224 */ /* 0x001fc800078e02ff */
[-C--:B------:R-:W-:Y:S01]  /*83e0*/  @!P3 IMAD R141, R141, R153.reuse, RZ ;  /* 0x000000998d8db224 */ /* 0x080fe200078e02ff */
[----:B------:R0:W-:Y:S01]  /*83f0*/  @!P4 STG.E.U8 desc[UR36][R4.64+0xe8], R3 ;  /* 0x0000e8030400c986 */ /* 0x0001e2000c101124 */
[----:B------:R-:W-:Y:S02]  /*8400*/  ISETP.LT.OR P4, PT, R0, 0xf2, !P1 ;  /* 0x000000f20000780c */ /* 0x000fe40004f81670 */
[-C--:B--2---:R-:W-:Y:S01]  /*8410*/  @!P2 IMAD R9, R142, R153.reuse, RZ ;  /* 0x000000998e09a224 */ /* 0x084fe200078e02ff */
[----:B------:R-:W-:Y:S01]  /*8420*/  @!P3 STG.E.U8 desc[UR36][R4.64+0xe9], R141 ;  /* 0x0000e98d0400b986 */ /* 0x000fe2000c101124 */
[C---:B------:R-:W-:Y:S02]  /*8430*/  ISETP.LT.OR P3, PT, R0.reuse, 0xf1, !P1 ;  /* 0x000000f10000780c */ /* 0x040fe40004f61670 */
[----:B------:R-:W-:Y:S01]  /*8440*/  @!P5 IMAD R143, R143, R153, RZ ;  /* 0x000000998f8fd224 */ /* 0x000fe200078e02ff */
[----:B------:R-:W-:Y:S01]  /*8450*/  @!P2 STG.E.U8 desc[UR36][R6.64+0xe8], R9 ;  /* 0x0000e8090600a986 */ /* 0x000fe2000c101124 */
[----:B------:R-:W-:-:S03]  /*8460*/  ISETP.LT.OR P2, PT, R0, 0xf1, !P0 ;  /* 0x000000f10000780c */ /* 0x000fc60004741670 */
[----:B------:R-:W-:Y:S01]  /*8470*/  @!P5 STG.E.U8 desc[UR36][R6.64+0xe9], R143 ;  /* 0x0000e98f0600d986 */ /* 0x000fe2000c101124 */
[----:B------:R-:W-:Y:S01]  /*8480*/  ISETP.LT.OR P5, PT, R0, 0xf9, !P0 ;  /* 0x000000f90000780c */ /* 0x000fe200047a1670 */
[----:B------:R-:W-:-:S04]  /*8490*/  @!P4 IMAD R145, R145, R153, RZ ;  /* 0x000000999191c224 */ /* 0x000fc800078e02ff */
[-C--:B-1----:R-:W-:Y:S01]  /*84a0*/  @!P3 IMAD R11, R144, R153.reuse, RZ ;  /* 0x00000099900bb224 */ /* 0x082fe200078e02ff */
[----:B------:R-:W-:Y:S01]  /*84b0*/  @!P4 STG.E.U8 desc[UR36][R4.64+0xf1], R145 ;  /* 0x0000f1910400c986 */ /* 0x000fe2000c101124 */
[C---:B------:R-:W-:Y:S02]  /*84c0*/  ISETP.LT.OR P4, PT, R0.reuse, 0xf2, !P0 ;  /* 0x000000f20000780c */ /* 0x040fe40004781670 */
[C---:B------:R-:W-:Y:S01]  /*84d0*/  ISETP.LT.OR P0, PT, R0.reuse, 0xfa, !P0 ;  /* 0x000000fa0000780c */ /* 0x040fe20004701670 */
[----:B------:R1:W-:Y:S01]  /*84e0*/  @!P3 STG.E.U8 desc[UR36][R4.64+0xf0], R11 ;  /* 0x0000f00b0400b986 */ /* 0x0003e2000c101124 */
[----:B------:R-:W-:Y:S01]  /*84f0*/  ISETP.LT.OR P3, PT, R0, 0xf9, !P1 ;  /* 0x000000f90000780c */ /* 0x000fe20004f61670 */
[----:B0-----:R-:W-:Y:S01]  /*8500*/  @!P2 IMAD R3, R146, R153, RZ ;  /* 0x000000999203a224 */ /* 0x001fe200078e02ff */
[----:B------:R-:W-:-:S04]  /*8510*/  ISETP.LT.OR P1, PT, R0, 0xfa, !P1 ;  /* 0x000000fa0000780c */ /* 0x000fc80004f21670 */
[----:B------:R0:W-:Y:S03]  /*8520*/  @!P2 STG.E.U8 desc[UR36][R6.64+0xf0], R3 ;  /* 0x0000f0030600a986 */ /* 0x0001e6000c101124 */
[-C--:B------:R-:W-:Y:S02]  /*8530*/  @!P4 IMAD R147, R147, R153.reuse, RZ ;  /* 0x000000999393c224 */ /* 0x080fe400078e02ff */
[-C--:B-1----:R-:W-:Y:S02]  /*8540*/  @!P5 IMAD R11, R150, R153.reuse, RZ ;  /* 0x00000099960bd224 */ /* 0x082fe400078e02ff */
[-C--:B------:R-:W-:Y:S01]  /*8550*/  @!P3 IMAD R9, R148, R153.reuse, RZ ;  /* 0x000000999409b224 */ /* 0x080fe200078e02ff */
[----:B------:R0:W-:Y:S01]  /*8560*/  @!P4 STG.E.U8 desc[UR36][R6.64+0xf1], R147 ;  /* 0x0000f1930600c986 */ /* 0x0001e2000c101124 */
[-C--:B------:R-:W-:Y:S02]  /*8570*/  @!P1 IMAD R149, R149, R153.reuse, RZ ;  /* 0x0000009995959224 */ /* 0x080fe400078e02ff */
[----:B------:R-:W-:Y:S01]  /*8580*/  @!P0 IMAD R151, R151, R153, RZ ;  /* 0x0000009997978224 */ /* 0x000fe200078e02ff */
[----:B------:R0:W-:Y:S04]  /*8590*/  @!P3 STG.E.U8 desc[UR36][R4.64+0xf8], R9 ;  /* 0x0000f8090400b986 */ /* 0x0001e8000c101124 */
[----:B------:R0:W-:Y:S04]  /*85a0*/  @!P1 STG.E.U8 desc[UR36][R4.64+0xf9], R149 ;  /* 0x0000f99504009986 */ /* 0x0001e8000c101124 */
[----:B------:R0:W-:Y:S04]  /*85b0*/  @!P5 STG.E.U8 desc[UR36][R6.64+0xf8], R11 ;  /* 0x0000f80b0600d986 */ /* 0x0001e8000c101124 */
[----:B------:R0:W-:Y:S02]  /*85c0*/  @!P0 STG.E.U8 desc[UR36][R6.64+0xf9], R151 ;  /* 0x0000f99706008986 */ /* 0x0001e4000c101124 */
.L_x_294:
[----:B------:R-:W-:Y:S05]  /*85d0*/  BSYNC B0 ;  /* 0x0000000000007941 */ /* 0x000fea0003800000 */
.L_x_36:
[----:B0-----:R-:W2:Y:S01]  /*85e0*/  LDL.64 R2, [R1] ;  /* 0x0000000001027983 */ /* 0x001ea20000100a00 */
[----:B------:R-:W-:Y:S01]  /*85f0*/  ULDC.64 UR4, c[0x0][0x650] ;  /* 0x0001940000047ab9 */ /* 0x000fe20000000a00 */
[----:B------:R0:W-:Y:S01]  /*8600*/  SYNCS.ARRIVE.TRANS64.A1T0 RZ, [R162+UR45], RZ ;  /* 0x000000ffa2ff79a7 */ /* 0x0001e2000810002d */
[----:B------:R-:W-:Y:S01]  /*8610*/  PRMT R0, RZ, 0x7610, R0 ;  /* 0x00007610ff007816 */ /* 0x000fe20000000000 */
[----:B------:R-:W-:Y:S02]  /*8620*/  IMAD.MOV.U32 R19, RZ, RZ, -0x1 ;  /* 0xffffffffff137424 */ /* 0x000fe400078e00ff */
[----:B------:R-:W-:Y:S01]  /*8630*/  IMAD.MOV.U32 R22, RZ, RZ, -0x1 ;  /* 0xffffffffff167424 */ /* 0x000fe200078e00ff */
[----:B--2---:R-:W-:-:S04]  /*8640*/  LEA R18, P0, R2, R18, 0x1 ;  /* 0x0000001202127211 */ /* 0x004fc800078008ff */
[----:B------:R-:W-:Y:S01]  /*8650*/  LEA.HI.X R17, R2, R17, R23, 0x1, P0 ;  /* 0x0000001102117211 */ /* 0x000fe200000f0c17 */
[----:B------:R-:W-:Y:S01]  /*8660*/  IMAD.MOV.U32 R2, RZ, RZ, -0x1 ;  /* 0xffffffffff027424 */ /* 0x000fe200078e00ff */
[----:B------:R-:W-:-:S04]  /*8670*/  ISETP.GE.U32.AND P0, PT, R18, UR4, PT ;  /* 0x0000000412007c0c */ /* 0x000fc8000bf06070 */
[----:B------:R-:W-:-:S13]  /*8680*/  ISETP.GE.U32.AND.EX P0, PT, R17, UR5, PT, P0 ;  /* 0x0000000511007c0c */ /* 0x000fda000bf06100 */
[----:B0-----:R-:W-:Y:S05]  /*8690*/  @P0 BRA `(.L_x_295) ;  /* 0x0000000400700947 */ /* 0x001fea0003800000 */
[----:B------:R-:W0:Y:S01]  /*86a0*/  S2R R10, SR_CTAID.X ;  /* 0x00000000000a7919 */ /* 0x000e220000002500 */
[----:B------:R-:W2:Y:S01]  /*86b0*/  LDC.64 R8, c[0x0][0x628] ;  /* 0x00018a00ff087b82 */ /* 0x000ea20000000a00 */
[----:B------:R-:W-:Y:S01]  /*86c0*/  ULDC UR4, c[0x0][0x150] ;  /* 0x0000540000047ab9 */ /* 0x000fe20000000800 */
[----:B---3--:R-:W-:Y:S01]  /*86d0*/  IMAD.MOV.U32 R6, RZ, RZ, R18 ;  /* 0x000000ffff067224 */ /* 0x008fe200078e0012 */
[----:B------:R-:W3:Y:S01]  /*86e0*/  S2R R20, SR_CTAID.Y ;  /* 0x0000000000147919 */ /* 0x000ee20000002600 */
[----:B------:R-:W-:-:S04]  /*86f0*/  IMAD.MOV.U32 R7, RZ, RZ, R17 ;  /* 0x000000ffff077224 */ /* 0x000fc800078e0011 */
[----:B------:R-:W1:Y:S08]  /*8700*/  LDC R15, c[0x0][0x144] ;  /* 0x00005100ff0f7b82 */ /* 0x000e700000000800 */
[----:B------:R-:W1:Y:S08]  /*8710*/  LDC R0, c[0x0][0x630] ;  /* 0x00018c00ff007b82 */ /* 0x000e700000000800 */
[----:B------:R-:W1:Y:S01]  /*8720*/  LDC.64 R12, c[0x0][0x620] ;  /* 0x00018800ff0c7b82 */ /* 0x000e620000000a00 */
[----:B--2---:R-:W-:-:S04]  /*8730*/  ISETP.NE.U32.AND P0, PT, R8, RZ, PT ;  /* 0x000000ff0800720c */ /* 0x004fc80003f05070 */
[----:B------:R-:W-:Y:S02]  /*8740*/  ISETP.NE.AND.EX P0, PT, R9, RZ, PT, P0 ;  /* 0x000000ff0900720c */ /* 0x000fe40003f05300 */
[----:B0-----:R-:W-:-:S05]  /*8750*/  I2FP.F32.U32 R2, R10 ;  /* 0x0000000a00027245 */ /* 0x001fca0000201000 */
[----:B------:R-:W-:-:S04]  /*8760*/  FMUL R2, R2, UR4 ;  /* 0x0000000402027c20 */ /* 0x000fc80008400000 */
[----:B------:R0:W2:Y:S02]  /*8770*/  F2I.U32.TRUNC.NTZ R14, R2 ;  /* 0x00000002000e7305 */ /* 0x0000a4000020f000 */
[----:B---3--:R-:W-:Y:S05]  /*8780*/  @!P0 BRA `(.L_x_296) ;  /* 0x0000000000288947 */ /* 0x008fea0003800000 */
[----:B------:R-:W3:Y:S02]  /*8790*/  LDC R3, c[0x0][0x634] ;  /* 0x00018d00ff037b82 */ /* 0x000ee40000000800 */
[----:B---3--:R-:W-:-:S05]  /*87a0*/  IADD3 R7, P0, R18, R3, RZ ;  /* 0x0000000312077210 */ /* 0x008fca0007f1e0ff */
[----:B-1----:R-:W-:-:S04]  /*87b0*/  IMAD.X R11, RZ, RZ, R17, P0 ;  /* 0x000000ffff0b7224 */ /* 0x002fc800000e0611 */
[----:B0-----:R-:W-:-:S04]  /*87c0*/  IMAD.WIDE.U32 R2, R11, R8, RZ ;  /* 0x000000080b027225 */ /* 0x001fc800078e00ff */
[----:B----4-:R-:W-:-:S04]  /*87d0*/  IMAD.WIDE.U32 R4, P0, R7, R9, R2 ;  /* 0x0000000907047225 */ /* 0x010fc80007800002 */
[----:B------:R-:W-:-:S04]  /*87e0*/  IMAD.WIDE.U32 R2, R7, R8, RZ ;  /* 0x0000000807027225 */ /* 0x000fc800078e00ff */
[----:B------:R-:W-:Y:S01]  /*87f0*/  IMAD.X R7, RZ, RZ, RZ, P0 ;  /* 0x000000ffff077224 */ /* 0x000fe200000e06ff */
[----:B------:R-:W-:Y:S01]  /*8800*/  IADD3 RZ, P0, R3, R4, RZ ;  /* 0x0000000403ff7210 */ /* 0x000fe20007f1e0ff */
[----:B------:R-:W-:-:S04]  /*8810*/  IMAD.MOV.U32 R6, RZ, RZ, R5 ;  /* 0x000000ffff067224 */ /* 0x000fc800078e0005 */
[----:B------:R-:W-:-:S08]  /*8820*/  IMAD.WIDE.U32.X R6, R11, R9, R6, P0 ;  /* 0x000000090b067225 */ /* 0x000fd000000e0406 */
.L_x_296:
[----:B------:R-:W3:Y:S01]  /*8830*/  LDC.64 R26, c[0x0][0x640] ;  /* 0x00019000ff1a7b82 */ /* 0x000ee20000000a00 */
[-C--:B-1----:R-:W-:Y:S01]  /*8840*/  SHF.R.U64 R11, R6, R0.reuse, R7 ;  /* 0x00000000060b7219 */ /* 0x082fe20000001207 */
[----:B------:R-:W-:Y:S01]  /*8850*/  IMAD.MOV.U32 R19, RZ, RZ, R17 ;  /* 0x000000ffff137224 */ /* 0x000fe200078e0011 */
[----:B------:R-:W-:Y:S01]  /*8860*/  SHF.R.U32.HI R0, RZ, R0, R7 ;  /* 0x00000000ff007219 */ /* 0x000fe20000011607 */
[----:B--2---:R-:W-:Y:S01]  /*8870*/  IMAD.MOV R14, RZ, RZ, -R14 ;  /* 0x000000ffff0e7224 */ /* 0x004fe200078e0a0e */
[----:B----4-:R-:W-:Y:S01]  /*8880*/  IADD3 R5, P0, RZ, -R11, RZ ;  /* 0x8000000bff057210 */ /* 0x010fe20007f1e0ff */
[----:B------:R-:W-:Y:S01]  /*8890*/  ULDC UR4, c[0x0][0x154] ;  /* 0x0000550000047ab9 */ /* 0x000fe20000000800 */
[----:B------:R-:W-:Y:S01]  /*88a0*/  IMAD.MOV.U32 R7, RZ, RZ, 0x1 ;  /* 0x00000001ff077424 */ /* 0x000fe200078e00ff */
[----:B------:R-:W1:Y:S01]  /*88b0*/  LDC R4, c[0x0][0x618] ;  /* 0x00018600ff047b82 */ /* 0x000e620000000800 */
[----:B------:R-:W-:Y:S02]  /*88c0*/  IMAD R22, R15, R14, R10 ;  /* 0x0000000e0f167224 */ /* 0x000fe400078e020a */
[----:B------:R-:W-:-:S04]  /*88d0*/  IMAD.X R3, RZ, RZ, ~R0, P0 ;  /* 0x000000ffff037224 */ /* 0x000fc800000e0e00 */
[-C--:B------:R-:W-:Y:S01]  /*88e0*/  IMAD R0, R3, R12.reuse, RZ ;  /* 0x0000000c03007224 */ /* 0x080fe200078e02ff */
[----:B------:R-:W2:Y:S01]  /*88f0*/  LDC R6, c[0x0][0x608] ;  /* 0x00018200ff067b82 */ /* 0x000ea20000000800 */
[----:B0-----:R-:W-:-:S04]  /*8900*/  IMAD.WIDE.U32 R2, R5, R12, R18 ;  /* 0x0000000c05027225 */ /* 0x001fc800078e0012 */
[----:B------:R-:W-:Y:S01]  /*8910*/  IMAD R5, R5, R13, R0 ;  /* 0x0000000d05057224 */ /* 0x000fe200078e0200 */
[----:B------:R-:W-:Y:S02]  /*8920*/  I2FP.F32.U32 R0, R20 ;  /* 0x0000001400007245 */ /* 0x000fe40000201000 */
[----:B------:R-:W0:Y:S01]  /*8930*/  LDC R24, c[0x0][0x658] ;  /* 0x00019600ff187b82 */ /* 0x000e220000000800 */
[----:B------:R-:W-:Y:S01]  /*8940*/  IMAD.IADD R3, R3, 0x1, R5 ;  /* 0x0000000103037824 */ /* 0x000fe200078e0205 */
[----:B---3--:R-:W-:Y:S01]  /*8950*/  ISETP.NE.U32.AND P0, PT, R26, RZ, PT ;  /* 0x000000ff1a00720c */ /* 0x008fe20003f05070 */
[----:B------:R-:W-:Y:S01]  /*8960*/  FMUL R0, R0, UR4 ;  /* 0x0000000400007c20 */ /* 0x000fe20008400000 */
[----:B------:R-:W-:Y:S02]  /*8970*/  IMAD.MOV.U32 R5, RZ, RZ, -0x1 ;  /* 0xffffffffff057424 */ /* 0x000fe400078e00ff */
[----:B------:R-:W-:Y:S01]  /*8980*/  ISETP.NE.AND.EX P0, PT, R27, RZ, PT, P0 ;  /* 0x000000ff1b00720c */ /* 0x000fe20003f05300 */
[----:B------:R3:W4:Y:S01]  /*8990*/  F2I.U32.TRUNC.NTZ R12, R0 ;  /* 0x00000000000c7305 */ /* 0x000722000020f000 */
[----:B------:R-:W3:Y:S01]  /*89a0*/  LDC R15, c[0x0][0x148] ;  /* 0x00005200ff0f7b82 */ /* 0x000ee20000000800 */
[----:B-1----:R-:W-:-:S02]  /*89b0*/  SHF.R.U64 R10, R2, R4, R3 ;  /* 0x00000004020a7219 */ /* 0x002fc40000001203 */
[----:B------:R-:W-:-:S05]  /*89c0*/  SHF.R.U32.HI R3, RZ, R4, R3 ;  /* 0x00000004ff037219 */ /* 0x000fca0000011603 */
[----:B------:R-:W1:Y:S01]  /*89d0*/  LDC R14, c[0x0][0x600] ;  /* 0x00018000ff0e7b82 */ /* 0x000e620000000800 */
[-CC-:B--2---:R-:W-:Y:S02]  /*89e0*/  SHF.R.U64 R8, R10, R6.reuse, R3.reuse ;  /* 0x000000060a087219 */ /* 0x184fe40000001203 */
[----:B------:R-:W-:-:S05]  /*89f0*/  SHF.R.U32.HI R3, RZ, R6, R3 ;  /* 0x00000006ff037219 */ /* 0x000fca0000011603 */
[----:B------:R-:W2:Y:S01]  /*8a00*/  LDC R21, c[0x0][0x648] ;  /* 0x00019200ff157b82 */ /* 0x000ea20000000800 */
[-CC-:B0-----:R-:W-:Y:S02]  /*8a10*/  SHF.R.U64 R13, R8, R24.reuse, R3.reuse ;  /* 0x00000018080d7219 */ /* 0x181fe40000001203 */
[-C--:B------:R-:W-:Y:S02]  /*8a20*/  SHF.L.U32 R5, R5, R24.reuse, RZ ;  /* 0x0000001805057219 */ /* 0x080fe400000006ff */
[-C--:B------:R-:W-:Y:S01]  /*8a30*/  SHF.R.U32.HI R3, RZ, R24.reuse, R3 ;  /* 0x00000018ff037219 */ /* 0x080fe20000011603 */
[----:B------:R-:W-:Y:S01]  /*8a40*/  IMAD.MOV.U32 R2, RZ, RZ, R13 ;  /* 0x000000ffff027224 */ /* 0x000fe200078e000d */
[----:B------:R-:W-:Y:S01]  /*8a50*/  SHF.L.U32 R24, R7, R24, RZ ;  /* 0x0000001807187219 */ /* 0x000fe200000006ff */
[----:B------:R-:W0:Y:S01]  /*8a60*/  LDC R25, c[0x0][0x638] ;  /* 0x00018e00ff197b82 */ /* 0x000e220000000800 */
[----:B------:R-:W-:-:S07]  /*8a70*/  LOP3.LUT R19, RZ, R5, RZ, 0x33, !PT ;  /* 0x00000005ff137212 */ /* 0x000fce00078e33ff */
[----:B------:R-:W0:Y:S01]  /*8a80*/  LDC R28, c[0x0][0x610] ;  /* 0x00018400ff1c7b82 */ /* 0x000e220000000800 */
[----:B----4-:R-:W-:Y:S05]  /*8a90*/  @!P0 BRA `(.L_x_297) ;  /* 0x0000000000288947 */ /* 0x010fea0003800000 */
[----:B---3--:R-:W3:Y:S02]  /*8aa0*/  LDC R0, c[0x0][0x64c] ;  /* 0x00019300ff007b82 */ /* 0x008ee40000000800 */
[----:B---3--:R-:W-:-:S05]  /*8ab0*/  IADD3 R7, P0, R13, R0, RZ ;  /* 0x000000000d077210 */ /* 0x008fca0007f1e0ff */
        /* <DEDUP_REMOVED lines=8> */
.L_x_297:
[----:B------:R-:W4:Y:S01]  /*8b40*/  LDC R4, c[0x0][0x65c] ;  /* 0x00019700ff047b82 */ /* 0x000f220000000800 */
[----:B--23--:R-:W-:Y:S01]  /*8b50*/  SHF.R.U64 R0, R2, R21, R3 ;  /* 0x0000001502007219 */ /* 0x00cfe20000001203 */
[----:B-1----:R-:W-:Y:S01]  /*8b60*/  VIADD R3, R14, 0xffffffff ;  /* 0xffffffff0e037836 */ /* 0x002fe20000000000 */
[----:B------:R-:W-:Y:S01]  /*8b70*/  LOP3.LUT R19, R8, R19, RZ, 0xc0, !PT ;  /* 0x0000001308137212 */ /* 0x000fe200078ec0ff */
[----:B------:R-:W-:Y:S02]  /*8b80*/  IMAD.MOV R12, RZ, RZ, -R12 ;  /* 0x000000ffff0c7224 */ /* 0x000fe400078e0a0c */
[----:B------:R-:W-:Y:S01]  /*8b90*/  IMAD.MOV R2, RZ, RZ, -R0 ;  /* 0x000000ffff027224 */ /* 0x000fe200078e0a00 */
[----:B------:R-:W-:Y:S01]  /*8ba0*/  LOP3.LUT R3, R10, R3, RZ, 0xc0, !PT ;  /* 0x000000030a037212 */ /* 0x000fe200078ec0ff */
[----:B------:R-:W-:Y:S02]  /*8bb0*/  IMAD R19, R24, R0, R19 ;  /* 0x0000000018137224 */ /* 0x000fe400078e0213 */
[----:B0-----:R-:W-:-:S04]  /*8bc0*/  IMAD R0, R2, R25, R13 ;  /* 0x0000001902007224 */ /* 0x001fc800078e020d */
[----:B------:R-:W-:Y:S01]  /*8bd0*/  IMAD R2, R0, R14, R3 ;  /* 0x0000000e00027224 */ /* 0x000fe200078e0203 */
[----:B----4-:R-:W-:Y:S01]  /*8be0*/  ISETP.NE.AND P0, PT, R4, 0x1, PT ;  /* 0x000000010400780c */ /* 0x010fe20003f05270 */
[----:B------:R-:W-:-:S05]  /*8bf0*/  IMAD.MOV.U32 R4, RZ, RZ, 0x1 ;  /* 0x00000001ff047424 */ /* 0x000fca00078e00ff */
[----:B------:R-:W-:-:S07]  /*8c00*/  PRMT R0, R4, 0x7610, R0 ;  /* 0x0000761004007816 */ /* 0x000fce0000000000 */
[----:B------:R-:W-:-:S04]  /*8c10*/  @P0 IMAD R22, R15, R12, R20 ;  /* 0x0000000c0f160224 */ /* 0x000fc800078e0214 */
[----:B------:R-:W-:-:S05]  /*8c20*/  IMAD R19, R19, R28, R22 ;  /* 0x0000001c13137224 */ /* 0x000fca00078e0216 */
[----:B------:R-:W-:Y:S02]  /*8c30*/  SEL R22, R2, R19, !P0 ;  /* 0x0000001302167207 */ /* 0x000fe40004000000 */
[----:B------:R-:W-:Y:S01]  /*8c40*/  SEL R19, R19, R2, !P0 ;  /* 0x0000000213137207 */ /* 0x000fe20004000000 */
[----:B------:R-:W-:-:S07]  /*8c50*/  IMAD.MOV.U32 R2, RZ, RZ, R11 ;  /* 0x000000ffff027224 */ /* 0x000fce00078e000b */
.L_x_295:
[----:B------:R-:W-:Y:S02]  /*8c60*/  LOP3.LUT P0, RZ, R0, 0xff, RZ, 0xc0, !PT ;  /* 0x000000ff00ff7812 */ /* 0x000fe4000780c0ff */
[----:B------:R-:W-:-:S11]  /*8c70*/  LOP3.LUT R165, R165, 0x1, RZ, 0x3c, !PT ;  /* 0x00000001a5a57812 */ /* 0x000fd600078e3cff */
[----:B------:R-:W-:Y:S05]  /*8c80*/  @P0 BRA `(.L_x_298) ;  /* 0xffffff88008c0947 */ /* 0x000fea000383ffff */
[----:B------:R-:W-:Y:S05]  /*8c90*/  EXIT ;  /* 0x000000000000794d */ /* 0x000fea0003800000 */
.L_x_17:
[----:B------:R-:W-:-:S08]  /*8ca0*/  ISETP.NE.AND P0, PT, R5, RZ, PT ;  /* 0x000000ff0500720c */ /* 0x000fd00003f05270 */
[----:B0-----:R-:W0:-:S00]  /*8cb0*/  USETMAXREG.DEALLOC.CTAPOOL 0x28 ;  /* 0x00000028000079c8 */ /* 0x001e0000080e0500 */
[----:B------:R-:W-:Y:S05]  /*8cc0*/  @P0 EXIT ;  /* 0x000000000000094d */ /* 0x000fea0003800000 */
[----:B0-----:R-:W-:Y:S01]  /*8cd0*/  LOP3.LUT P0, RZ, R8, 0xff, RZ, 0xc0, !PT ;  /* 0x000000ff08ff7812 */ /* 0x001fe2000780c0ff */
[----:B------:R-:W-:Y:S02]  /*8ce0*/  IMAD.MOV.U32 R0, RZ, RZ, 0x1 ;  /* 0x00000001ff007424 */ /* 0x000fe400078e00ff */
[----:B------:R-:W-:-:S10]  /*8cf0*/  IMAD.MOV.U32 R7, RZ, RZ, RZ ;  /* 0x000000ffff077224 */ /* 0x000fd400078e00ff */
[----:B------:R-:W-:Y:S05]  /*8d00*/  @!P0 BRA `(.L_x_299) ;  /* 0x0000000c00888947 */ /* 0x000fea0003800000 */
[----:B------:R-:W0:Y:S01]  /*8d10*/  S2UR UR9, SR_CgaCtaId ;  /* 0x00000000000979c3 */ /* 0x000e220000008800 */
[----:B------:R-:W-:Y:S01]  /*8d20*/  ULDC UR5, c[0x0][0x658] ;  /* 0x0001960000057ab9 */ /* 0x000fe20000000800 */
[----:B------:R-:W-:Y:S01]  /*8d30*/  UMOV UR10, 0xffffffff ;  /* 0xffffffff000a7882 */ /* 0x000fe20000000000 */
[----:B------:R-:W-:Y:S01]  /*8d40*/  UMOV UR14, 0x1 ;  /* 0x00000001000e7882 */ /* 0x000fe20000000000 */
[----:B------:R-:W-:Y:S01]  /*8d50*/  USHF.L.U32 UR10, UR10, UR5, URZ ;  /* 0x000000050a0a7299 */ /* 0x000fe2000800063f */
[----:B------:R-:W-:Y:S01]  /*8d60*/  LOP3.LUT P0, RZ, R4, 0x1f, RZ, 0xc0, !PT ;  /* 0x0000001f04ff7812 */ /* 0x000fe2000780c0ff */
[----:B------:R-:W-:Y:S01]  /*8d70*/  BSSY B0, `(.L_x_299) ;  /* 0x00000db000007945 */ /* 0x000fe20003800000 */
[C---:B------:R-:W-:Y:S01]  /*8d80*/  ISETP.NE.AND P2, PT, R3.reuse, RZ, PT ;  /* 0x000000ff0300720c */ /* 0x040fe20003f45270 */
[----:B------:R-:W-:Y:S01]  /*8d90*/  IMAD.MOV.U32 R8, RZ, RZ, 0x1 ;  /* 0x00000001ff087424 */ /* 0x000fe200078e00ff */
[----:B------:R-:W-:Y:S01]  /*8da0*/  ISETP.NE.OR P0, PT, R3, RZ, !P0 ;  /* 0x000000ff0300720c */ /* 0x000fe20004705670 */
[----:B------:R-:W-:Y:S01]  /*8db0*/  IMAD.MOV.U32 R0, RZ, RZ, 0x1 ;  /* 0x00000001ff007424 */ /* 0x000fe200078e00ff */
[----:B------:R-:W-:Y:S01]  /*8dc0*/  LOP3.LUT R6, R16, 0x2, RZ, 0xfc, !PT ;  /* 0x0000000210067812 */ /* 0x000fe200078efcff */
[----:B------:R-:W-:Y:S01]  /*8dd0*/  IMAD.MOV.U32 R7, RZ, RZ, RZ ;  /* 0x000000ffff077224 */ /* 0x000fe200078e00ff */
[----:B------:R-:W-:Y:S01]  /*8de0*/  ULDC UR4, c[0x0][0x600] ;  /* 0x0001800000047ab9 */ /* 0x000fe20000000800 */
[----:B------:R-:W-:Y:S01]  /*8df0*/  UMOV UR19, 0x1111 ;  /* 0x0000111100137882 */ /* 0x000fe20000000000 */
[----:B------:R-:W-:-:S02]  /*8e00*/  UIADD3 UR25, UR40, 0x1, URZ ;  /* 0x0000000128197890 */ /* 0x000fc4000fffe03f */
[----:B------:R-:W-:Y:S02]  /*8e10*/  UIADD3 UR4, UR4, -0x1, URZ ;  /* 0xffffffff04047890 */ /* 0x000fe4000fffe03f */
[----:B------:R-:W-:Y:S01]  /*8e20*/  USHF.L.U32 UR5, UR14, UR5, URZ ;  /* 0x000000050e057299 */ /* 0x000fe2000800063f */
[----:B------:R-:W-:Y:S01]  /*8e30*/  ULDC.64 UR26, c[0x0][0x198] ;  /* 0x00006600001a7ab9 */ /* 0x000fe20000000a00 */
[----:B0-----:R-:W-:Y:S02]  /*8e40*/  USHF.R.U32.HI UR24, URZ, 0x2, UR9 ;  /* 0x000000023f187899 */ /* 0x001fe40008011609 */
[----:B------:R-:W-:Y:S02]  /*8e50*/  ULOP3.LUT UR8, UR9, 0x3, URZ, 0xc0, !UPT ;  /* 0x0000000309087892 */ /* 0x000fe4000f8ec03f */
[----:B------:R-:W-:Y:S02]  /*8e60*/  USHF.L.U32 UR6, UR9, 0x6, URZ ;  /* 0x0000000609067899 */ /* 0x000fe4000800063f */
[----:B------:R-:W-:-:S02]  /*8e70*/  USHF.L.U32 UR7, UR9, 0xd, URZ ;  /* 0x0000000d09077899 */ /* 0x000fc4000800063f */
[----:B------:R-:W-:Y:S02]  /*8e80*/  ULOP3.LUT UR9, UR9, 0xfffffffc, URZ, 0xc0, !UPT ;  /* 0xfffffffc09097892 */ /* 0x000fe4000f8ec03f */
[----:B------:R-:W-:Y:S02]  /*8e90*/  UISETP.GT.U32.AND UP0, UPT, UR8, 0xffff, UPT ;  /* 0x0000ffff0800788c */ /* 0x000fe4000bf04070 */
[----:B------:R-:W-:Y:S02]  /*8ea0*/  ULOP3.LUT UR11, UR9, 0x1, URZ, 0xfc, !UPT ;  /* 0x00000001090b7892 */ /* 0x000fe4000f8efc3f */
[----:B------:R-:W-:Y:S02]  /*8eb0*/  ULOP3.LUT UR12, UR9, 0x2, URZ, 0xfc, !UPT ;  /* 0x00000002090c7892 */ /* 0x000fe4000f8efc3f */
[----:B------:R-:W-:Y:S02]  /*8ec0*/  ULOP3.LUT UR13, UR7, 0x6000, URZ, 0xc0, !UPT ;  /* 0x00006000070d7892 */ /* 0x000fe4000f8ec03f */
[----:B------:R-:W-:-:S02]  /*8ed0*/  ULOP3.LUT UR7, URZ, UR10, URZ, 0x33, !UPT ;  /* 0x0000000a3f077292 */ /* 0x000fc4000f8e333f */
[----:B------:R-:W-:Y:S02]  /*8ee0*/  USHF.L.U32 UR10, UR14, UR9, URZ ;  /* 0x000000090e0a7299 */ /* 0x000fe4000800063f */
[----:B------:R-:W-:Y:S02]  /*8ef0*/  ULOP3.LUT UR9, UR9, 0x3, URZ, 0xfc, !UPT ;  /* 0x0000000309097892 */ /* 0x000fe4000f8efc3f */
[----:B------:R-:W-:Y:S02]  /*8f00*/  USHF.L.U32 UR11, UR14, UR11, URZ ;  /* 0x0000000b0e0b7299 */ /* 0x000fe4000800063f */
[----:B------:R-:W-:Y:S02]  /*8f10*/  USHF.L.U32 UR12, UR14, UR12, URZ ;  /* 0x0000000c0e0c7299 */ /* 0x000fe4000800063f */
[----:B------:R-:W-:Y:S02]  /*8f20*/  USEL UR8, UR8, 0xffff, !UP0 ;  /* 0x0000ffff08087887 */ /* 0x000fe4000c000000 */
[----:B------:R-:W-:-:S02]  /*8f30*/  USHF.L.U32 UR9, UR14, UR9, URZ ;  /* 0x000000090e097299 */ /* 0x000fc4000800063f */
[----:B------:R-:W-:Y:S02]  /*8f40*/  ULOP3.LUT UR10, UR12, UR10, UR11, 0xfe, !UPT ;  /* 0x0000000a0c0a7292 */ /* 0x000fe4000f8efe0b */
[----:B------:R-:W-:Y:S02]  /*8f50*/  ULOP3.LUT UR8, UR8, 0xffff, URZ, 0xc0, !UPT ;  /* 0x0000ffff08087892 */ /* 0x000fe4000f8ec03f */
[----:B------:R-:W-:Y:S02]  /*8f60*/  ULEA UR28, UR24, 0x180, 0xb ;  /* 0x00000180181c7891 */ /* 0x000fe4000f8e583f */
[----:B------:R-:W-:Y:S02]  /*8f70*/  ULOP3.LUT UR6, UR6, 0xc0, URZ, 0xc0, !UPT ;  /* 0x000000c006067892 */ /* 0x000fe4000f8ec03f */
[----:B------:R-:W-:Y:S02]  /*8f80*/  UIADD3 UR13, UR13, 0xa180, URZ ;  /* 0x0000a1800d0d7890 */ /* 0x000fe4000fffe03f */
[----:B------:R-:W-:-:S02]  /*8f90*/  ULOP3.LUT UR18, UR10, UR9, URZ, 0xfc, !UPT ;  /* 0x000000090a127292 */ /* 0x000fc4000f8efc3f */
[----:B------:R-:W-:-:S12]  /*8fa0*/  USHF.L.U32 UR19, UR19, UR8, URZ ;  /* 0x0000000813137299 */ /* 0x000fd8000800063f */
.L_x_311:
[----:B------:R-:W-:-:S03]  /*8fb0*/  UMOV UR8, 0xffffffff ;  /* 0xffffffff00087882 */ /* 0x000fc60000000000 */
[----:B------:R-:W-:Y:S05]  /*8fc0*/  BRA.DIV UR8, `(.L_x_300) ;  /* 0x0000001208107947 */ /* 0x000fea000b800000 */
[----:B------:R-:W-:-:S13]  /*8fd0*/  ELECT P6, URZ, PT ;  /* 0x00000000003f782f */ /* 0x000fda00038c0000 */
.L_x_325:
[----:B------:R-:W0:Y:S01]  /*8fe0*/  LDC R3, c[0x0][0x28c] ;  /* 0x0000a300ff037b82 */ /* 0x000e220000000800 */
[----:B------:R-:W-:Y:S01]  /*8ff0*/  BSSY B1, `(.L_x_301) ;  /* 0x000003a000017945 */ /* 0x000fe20003800000 */
[----:B0-----:R-:W-:-:S13]  /*9000*/  ISETP.LT.OR P6, PT, R3, 0x1, !P6 ;  /* 0x000000010300780c */ /* 0x001fda00077c1670 */
[----:B------:R-:W-:Y:S05]  /*9010*/  @P6 BRA `(.L_x_302) ;  /* 0x0000000000dc6947 */ /* 0x000fea0003800000 */
[----:B------:R-:W-:Y:S01]  /*9020*/  LEA R19, R19, UR24, 0x2 ;  /* 0x0000001813137c11 */ /* 0x000fe2000f8e10ff */
[----:B------:R-:W-:Y:S01]  /*9030*/  IMAD.MOV.U32 R12, RZ, RZ, RZ ;  /* 0x000000ffff0c7224 */ /* 0x000fe200078e00ff */
[----:B------:R-:W-:Y:S01]  /*9040*/  LEA R22, R22, UR6, 0x8 ;  /* 0x0000000616167c11 */ /* 0x000fe2000f8e40ff */
[----:B------:R-:W-:Y:S02]  /*9050*/  IMAD.U32 R13, RZ, RZ, UR25 ;  /* 0x00000019ff0d7e24 */ /* 0x000fe4000f8e00ff */
[----:B------:R-:W-:Y:S02]  /*9060*/  IMAD.MOV.U32 R3, RZ, RZ, R0 ;  /* 0x000000ffff037224 */ /* 0x000fe400078e0000 */
[----:B------:R-:W-:Y:S02]  /*9070*/  IMAD.MOV.U32 R4, RZ, RZ, R7 ;  /* 0x000000ffff047224 */ /* 0x000fe400078e0007 */
[----:B------:R-:W-:-:S07]  /*9080*/  IMAD.SHL.U32 R19, R19, 0x10, RZ ;  /* 0x0000001013137824 */ /* 0x000fce00078e00ff */
.L_x_306:
[----:B------:R-:W0:Y:S01]  /*9090*/  S2R R10, SR_CgaCtaId ;  /* 0x00000000000a7919 */ /* 0x000e220000008800 */
[----:B------:R-:W-:Y:S01]  /*90a0*/  MOV R5, 0x400 ;  /* 0x0000040000057802 */ /* 0x000fe20000000f00 */
[----:B------:R-:W1:Y:S03]  /*90b0*/  @!P2 LDC R9, c[0x0][0x500] ;  /* 0x00014000ff09ab82 */ /* 0x000e660000000800 */
[----:B0-----:R-:W-:Y:S02]  /*90c0*/  LEA R11, R10, R5, 0x18 ;  /* 0x000000050a0b7211 */ /* 0x001fe400078ec0ff */
[----:B------:R-:W-:-:S03]  /*90d0*/  SHF.L.U32 R5, R3, 0x1f, RZ ;  /* 0x0000001f03057819 */ /* 0x000fc600000006ff */
[----:B------:R-:W-:-:S04]  /*90e0*/  IMAD R10, R4, 0x8, R11 ;  /* 0x00000008040a7824 */ /* 0x000fc800078e020b */
[----:B------:R-:W0:Y:S02]  /*90f0*/  SYNCS.PHASECHK.TRANS64.TRYWAIT P1, [R10+URZ+0x28], R5 ;  /* 0x000028050a0075a7 */ /* 0x000e24000802017f */
[----:B01----:R-:W-:Y:S05]  /*9100*/  @!P1 BRA `(.L_x_303) ;  /* 0x0000000c00e09947 */ /* 0x003fea0003800000 */
.L_x_326:
[----:B0-----:R-:W-:Y:S01]  /*9110*/  PRMT R5, R6, 0x9910, RZ ;  /* 0x0000991006057816 */ /* 0x001fe200000000ff */
[----:B------:R0:W-:Y:S03]  /*9120*/  @!P2 SYNCS.ARRIVE.TRANS64 RZ, [R10+URZ], R9 ;  /* 0x000000090affa9a7 */ /* 0x0001e6000800003f */
[----:B------:R-:W-:-:S13]  /*9130*/  ISETP.NE.AND P1, PT, R5, 0x2, PT ;  /* 0x000000020500780c */ /* 0x000fda0003f25270 */
[----:B0-----:R-:W-:Y:S05]  /*9140*/  @P1 BRA `(.L_x_304) ;  /* 0x0000000000041947 */ /* 0x001fea0003800000 */
[----:B------:R-:W-:Y:S01]  /*9150*/  BPT.TRAP 0x1 ;  /* 0x000000040000795c */ /* 0x000fe20000300000 */
.L_x_304:
[----:B------:R-:W-:Y:S05]  /*9160*/  @P0 BRA `(.L_x_305) ;  /* 0x0000000000040947 */ /* 0x000fea0003800000 */
[----:B------:R-:W-:Y:S01]  /*9170*/  BPT.TRAP 0x1 ;  /* 0x000000040000795c */ /* 0x000fe20000300000 */
.L_x_305:
[----:B------:R-:W-:Y:S01]  /*9180*/  R2UR UR11, R4 ;  /* 0x00000000040b72ca */ /* 0x000fe200000e0000 */
[----:B------:R-:W-:Y:S01]  /*9190*/  VIADD R13, R13, 0xffffffff ;  /* 0xffffffff0d0d7836 */ /* 0x000fe20000000000 */
[----:B------:R-:W-:Y:S01]  /*91a0*/  R2UR UR21, R11 ;  /* 0x000000000b1572ca */ /* 0x000fe200000e0000 */
[----:B------:R-:W-:Y:S01]  /*91b0*/  UIADD3 UR14, UP0, UR26, 0xf0, URZ ;  /* 0x000000f01a0e7890 */ /* 0x000fe2000ff1e03f */
[----:B------:R-:W-:Y:S01]  /*91c0*/  R2UR UR22, R19 ;  /* 0x00000000131672ca */ /* 0x000fe200000e0000 */
[----:B------:R-:W-:Y:S01]  /*91d0*/  UIADD3 UR30, UP1, UR26, 0x1f0, URZ ;  /* 0x000001f01a1e7890 */ /* 0x000fe2000ff3e03f */
[----:B------:R-:W-:Y:S01]  /*91e0*/  R2UR UR9, R10 ;  /* 0x000000000a0972ca */ /* 0x000fe200000e0000 */
[----:B------:R-:W-:Y:S01]  /*91f0*/  UIADD3.X UR15, URZ, UR27, URZ, UP0, !UPT ;  /* 0x0000001b3f0f7290 */ /* 0x000fe200087fe43f */
[----:B------:R-:W-:Y:S01]  /*9200*/  R2UR UR10, R12 ;  /* 0x000000000c0a72ca */ /* 0x000fe200000e0000 */
[----:B------:R-:W-:Y:S01]  /*9210*/  UPRMT UR20, URZ, 0x5410, UR19 ;  /* 0x000054103f147896 */ /* 0x000fe20008000013 */
[----:B------:R-:W-:Y:S01]  /*9220*/  R2UR UR12, R2 ;  /* 0x00000000020c72ca */ /* 0x000fe200000e0000 */
[----:B------:R-:W-:Y:S01]  /*9230*/  VIADD R4, R4, 0x1 ;  /* 0x0000000104047836 */ /* 0x000fe20000000000 */
[----:B------:R-:W-:Y:S01]  /*9240*/  R2UR UR23, R22 ;  /* 0x00000000161772ca */ /* 0x000fe200000e0000 */
[----:B------:R-:W-:Y:S01]  /*9250*/  ULEA UR8, UR11, UR28, 0xd ;  /* 0x0000001c0b087291 */ /* 0x000fe2000f8e683f */
[----:B------:R-:W-:Y:S01]  /*9260*/  ISETP.GT.AND P3, PT, R13, 0x1, PT ;  /* 0x000000010d00780c */ /* 0x000fe20003f64270 */
[----:B------:R-:W-:Y:S01]  /*9270*/  ULEA UR11, UR11, UR13, 0xf ;  /* 0x0000000d0b0b7291 */ /* 0x000fe2000f8e783f */
[----:B------:R-:W-:Y:S01]  /*9280*/  ISETP.NE.AND P1, PT, R4, 0x5, PT ;  /* 0x000000050400780c */ /* 0x000fe20003f25270 */
[----:B------:R-:W-:Y:S01]  /*9290*/  UIADD3 UR8, UR21, UR8, URZ ;  /* 0x0000000815087290 */ /* 0x000fe2000fffe03f */
[----:B------:R-:W-:Y:S01]  /*92a0*/  VIADD R12, R12, 0x80 ;  /* 0x000000800c0c7836 */ /* 0x000fe20000000000 */
[----:B------:R-:W-:Y:S01]  /*92b0*/  UIADD3 UR21, UR21, UR11, URZ ;  /* 0x0000000b15157290 */ /* 0x000fe2000fffe03f */
[----:B------:R-:W-:Y:S01]  /*92c0*/  SEL R10, RZ, 0x1, P1 ;  /* 0x00000001ff0a7807 */ /* 0x000fe20000800000 */
[----:B------:R-:W-:Y:S01]  /*92d0*/  UPRMT UR29, URZ, 0x5410, UR18 ;  /* 0x000054103f1d7896 */ /* 0x000fe20008000012 */
[----:B------:R-:W-:Y:S01]  /*92e0*/  SEL R4, R4, RZ, P1 ;  /* 0x000000ff04047207 */ /* 0x000fe20000800000 */
[----:B------:R-:W-:Y:S01]  /*92f0*/  UIADD3.X UR31, URZ, UR27, URZ, UP1, !UPT ;  /* 0x0000001b3f1f7290 */ /* 0x000fe20008ffe43f */
[----:B------:R-:W-:Y:S01]  /*9300*/  LOP3.LUT R3, R3, R10, RZ, 0x3c, !PT ;  /* 0x0000000a03037212 */ /* 0x000fe200078e3cff */
[----:B------:R-:W-:Y:S01]  /*9310*/  UMOV UR16, 0x0 ;  /* 0x0000000000107882 */ /* 0x000fe20000000000 */
[----:B------:R-:W-:Y:S01]  /*9320*/  UMOV UR17, 0x10000000 ;  /* 0x1000000000117882 */ /* 0x000fe20000000000 */
[----:B------:R-:W-:-:S02]  /*9330*/  UMOV UR11, UR22 ;  /* 0x00000016000b7c82 */ /* 0x000fc40008000000 */
[----:B------:R0:W-:Y:S02]  /*9340*/  UTMALDG.3D.MULTICAST [UR8], [UR14], UR20, desc[UR16] ;  /* 0x000010080e0073b4 */ /* 0x0001e40008011814 */
[----:B0-----:R-:W-:Y:S01]  /*9350*/  UMOV UR8, UR21 ;  /* 0x0000001500087c82 */ /* 0x001fe20008000000 */
[----:B------:R-:W-:Y:S02]  /*9360*/  UMOV UR11, UR23 ;  /* 0x00000017000b7c82 */ /* 0x000fe40008000000 */
[----:B------:R0:W-:Y:S02]  /*9370*/  UTMALDG.3D.MULTICAST [UR8], [UR30], UR29, desc[UR16] ;  /* 0x000010081e0073b4 */ /* 0x0001e4000801181d */
[----:B0-----:R-:W-:Y:S05]  /*9380*/  @P3 BRA `(.L_x_306) ;  /* 0xfffffffc00403947 */ /* 0x001fea000383ffff */
.L_x_302:
[----:B------:R-:W-:Y:S05]  /*9390*/  BSYNC B1 ;  /* 0x0000000000017941 */ /* 0x000fea0003800000 */
.L_x_301:
[----:B------:R-:W2:Y:S01]  /*93a0*/  LDL.64 R10, [R1] ;  /* 0x00000000010a7983 */ /* 0x000ea20000100a00 */
[----:B------:R-:W-:Y:S01]  /*93b0*/  LOP3.LUT P4, RZ, R8, 0xff, RZ, 0xc0, !PT ;  /* 0x000000ff08ff7812 */ /* 0x000fe2000788c0ff */
[----:B------:R-:W-:Y:S01]  /*93c0*/  VIADD R4, R7, UR40 ;  /* 0x0000002807047c36 */ /* 0x000fe20008000000 */
[----:B------:R-:W-:Y:S01]  /*93d0*/  ULDC.64 UR8, c[0x0][0x650] ;  /* 0x0001940000087ab9 */ /* 0x000fe20000000a00 */
[----:B------:R-:W-:Y:S01]  /*93e0*/  IMAD.U32 R7, RZ, RZ, UR40 ;  /* 0x00000028ff077e24 */ /* 0x000fe2000f8e00ff */
[----:B------:R-:W-:Y:S01]  /*93f0*/  UISETP.GE.U32.AND UP0, UPT, UR40, 0x5, UPT ;  /* 0x000000052800788c */ /* 0x000fe2000bf06070 */
[----:B------:R-:W-:Y:S01]  /*9400*/  BSSY B1, `(.L_x_307) ;  /* 0x000006f000017945 */ /* 0x000fe20003800000 */
[----:B------:R-:W-:Y:S01]  /*9410*/  ISETP.GT.U32.AND P1, PT, R4, 0x4, PT ;  /* 0x000000040400780c */ /* 0x000fe20003f24070 */
[----:B------:R-:W-:Y:S01]  /*9420*/  IMAD.MOV.U32 R19, RZ, RZ, -0x1 ;  /* 0xffffffffff137424 */ /* 0x000fe200078e00ff */
[----:B------:R-:W-:Y:S01]  /*9430*/  PRMT R8, RZ, 0x7610, R8 ;  /* 0x00007610ff087816 */ /* 0x000fe20000000008 */
[----:B------:R-:W-:Y:S01]  /*9440*/  IMAD.MOV.U32 R22, RZ, RZ, -0x1 ;  /* 0xffffffffff167424 */ /* 0x000fe200078e00ff */
[----:B------:R-:W-:-:S02]  /*9450*/  ISETP.LT.U32.AND P1, PT, R7, 0x5, P1 ;  /* 0x000000050700780c */ /* 0x000fc40000f21070 */
[----:B------:R-:W-:Y:S01]  /*9460*/  PLOP3.LUT P3, PT, PT, PT, UP0, 0x80, 0x0 ;  /* 0x000000000000781c */ /* 0x000fe20003f6f008 */
[----:B------:R-:W0:Y:S01]  /*9470*/  @P4 S2R R3, SR_CgaCtaId ;  /* 0x0000000000034919 */ /* 0x000e220000008800 */
[----:B------:R-:W-:-:S04]  /*9480*/  @P4 MOV R2, 0x400 ;  /* 0x0000040000024802 */ /* 0x000fc80000000f00 */
[----:B0-----:R-:W-:Y:S01]  /*9490*/  @P4 LEA R5, R3, R2, 0x18 ;  /* 0x0000000203054211 */ /* 0x001fe200078ec0ff */
[----:B------:R-:W-:-:S03]  /*94a0*/  IMAD.WIDE.U32 R2, R4, -0x33333333, RZ ;  /* 0xcccccccd04027825 */ /* 0x000fc600078e00ff */
[----:B------:R0:W-:Y:S01]  /*94b0*/  @P4 SYNCS.ARRIVE.TRANS64.A1T0 RZ, [R5+URZ+0x88], RZ ;  /* 0x000088ff05ff49a7 */ /* 0x0001e2000810003f */
[----:B------:R-:W-:Y:S01]  /*94c0*/  IMAD.MOV.U32 R2, RZ, RZ, -0x1 ;  /* 0xffffffffff027424 */ /* 0x000fe200078e00ff */
[----:B0-----:R-:W-:Y:S02]  /*94d0*/  SHF.R.U32.HI R5, RZ, 0x2, R3 ;  /* 0x00000002ff057819 */ /* 0x001fe40000011603 */
[----:B------:R-:W-:-:S03]  /*94e0*/  SEL R3, RZ, 0x1, !P1 ;  /* 0x00000001ff037807 */ /* 0x000fc60004800000 */
[----:B------:R-:W-:Y:S01]  /*94f0*/  IMAD R7, R5, -0x5, R4 ;  /* 0xfffffffb05077824 */ /* 0x000fe200078e0204 */
[----:B------:R-:W-:Y:S02]  /*9500*/  LOP3.LUT R0, R0, R3, RZ, 0x3c, !PT ;  /* 0x0000000300007212 */ /* 0x000fe400078e3cff */
[----:B------:R-:W-:Y:S02]  /*9510*/  PRMT R3, RZ, 0x7610, R3 ;  /* 0x00007610ff037816 */ /* 0x000fe40000000003 */
[----:B------:R-:W-:Y:S02]  /*9520*/  @P3 LOP3.LUT R0, R0, 0x1, R5, 0x78, !PT ;  /* 0x0000000100003812 */ /* 0x000fe400078e7805 */
[----:B--2---:R-:W-:-:S04]  /*9530*/  IADD3 R18, P4, R18, R10, RZ ;  /* 0x0000000a12127210 */ /* 0x004fc80007f9e0ff */
[----:B------:R-:W-:Y:S01]  /*9540*/  ISETP.GE.U32.AND P1, PT, R18, UR8, PT ;  /* 0x0000000812007c0c */ /* 0x000fe2000bf26070 */
[----:B------:R-:W-:-:S05]  /*9550*/  IMAD.X R17, R17, 0x1, R23, P4 ;  /* 0x0000000111117824 */ /* 0x000fca00020e0617 */
[----:B------:R-:W-:-:S13]  /*9560*/  ISETP.GE.U32.AND.EX P1, PT, R17, UR9, PT, P1 ;  /* 0x0000000911007c0c */ /* 0x000fda000bf26110 */
[----:B------:R-:W-:Y:S05]  /*9570*/  @P1 BRA `(.L_x_308) ;  /* 0x00000004005c1947 */ /* 0x000fea0003800000 */
[----:B------:R-:W0:Y:S01]  /*9580*/  S2R R11, SR_CTAID.X ;  /* 0x00000000000b7919 */ /* 0x000e220000002500 */
[----:B------:R-:W-:Y:S01]  /*9590*/  ULDC.64 UR8, c[0x0][0x628] ;  /* 0x00018a0000087ab9 */ /* 0x000fe20000000a00 */
[----:B------:R-:W1:Y:S01]  /*95a0*/  LDC R12, c[0x0][0x144] ;  /* 0x00005100ff0c7b82 */ /* 0x000e620000000800 */
[----:B------:R-:W-:Y:S01]  /*95b0*/  ISETP.NE.U32.AND P1, PT, RZ, UR8, PT ;  /* 0x00000008ff007c0c */ /* 0x000fe2000bf25070 */
[----:B------:R-:W2:Y:S01]  /*95c0*/  S2R R9, SR_CTAID.Y ;  /* 0x0000000000097919 */ /* 0x000ea20000002600 */
[----:B------:R-:W-:Y:S01]  /*95d0*/  ULDC UR10, c[0x0][0x150] ;  /* 0x00005400000a7ab9 */ /* 0x000fe20000000800 */
[----:B------:R-:W-:Y:S01]  /*95e0*/  ULDC UR11, c[0x0][0x630] ;  /* 0x00018c00000b7ab9 */ /* 0x000fe20000000800 */
[----:B------:R-:W-:Y:S01]  /*95f0*/  ISETP.NE.AND.EX P1, PT, RZ, UR9, PT, P1 ;  /* 0x00000009ff007c0c */ /* 0x000fe2000bf25310 */
[----:B------:R-:W-:Y:S01]  /*9600*/  IMAD.MOV.U32 R2, RZ, RZ, R18 ;  /* 0x000000ffff027224 */ /* 0x000fe200078e0012 */
[----:B0-----:R-:W-:-:S05]  /*9610*/  I2FP.F32.U32 R3, R11 ;  /* 0x0000000b00037245 */ /* 0x001fca0000201000 */
[----:B------:R-:W-:Y:S01]  /*9620*/  FMUL R14, R3, UR10 ;  /* 0x0000000a030e7c20 */ /* 0x000fe20008400000 */
[----:B------:R-:W-:-:S05]  /*9630*/  IMAD.MOV.U32 R3, RZ, RZ, R17 ;  /* 0x000000ffff037224 */ /* 0x000fca00078e0011 */
[----:B--2---:R-:W-:Y:S05]  /*9640*/  @!P1 BRA `(.L_x_309) ;  /* 0x0000000000289947 */ /* 0x004fea0003800000 */
[----:B------:R-:W-:Y:S02]  /*9650*/  ULDC UR10, c[0x0][0x634] ;  /* 0x00018d00000a7ab9 */ /* 0x000fe40000000800 */
[----:B------:R-:W-:-:S05]  /*9660*/  IADD3 R3, P1, R18, UR10, RZ ;  /* 0x0000000a12037c10 */ /* 0x000fca000ff3e0ff */
[----:B------:R-:W-:-:S04]  /*9670*/  IMAD.X R13, RZ, RZ, R17, P1 ;  /* 0x000000ffff0d7224 */ /* 0x000fc800008e0611 */
[----:B------:R-:W-:-:S04]  /*9680*/  IMAD.WIDE.U32 R4, R13, UR8, RZ ;  /* 0x000000080d047c25 */ /* 0x000fc8000f8e00ff */
[----:B------:R-:W-:-:S04]  /*9690*/  IMAD.WIDE.U32 R4, P1, R3, UR9, R4 ;  /* 0x0000000903047c25 */ /* 0x000fc8000f820004 */
[----:B------:R-:W-:-:S04]  /*96a0*/  IMAD.WIDE.U32 R2, R3, UR8, RZ ;  /* 0x0000000803027c25 */ /* 0x000fc8000f8e00ff */
[----:B------:R-:W-:Y:S01]  /*96b0*/  IMAD.MOV.U32 R2, RZ, RZ, R5 ;  /* 0x000000ffff027224 */ /* 0x000fe200078e0005 */
[----:B------:R-:W-:Y:S01]  /*96c0*/  IADD3 RZ, P3, R3, R4, RZ ;  /* 0x0000000403ff7210 */ /* 0x000fe20007f7e0ff */
[----:B------:R-:W-:-:S04]  /*96d0*/  IMAD.X R3, RZ, RZ, RZ, P1 ;  /* 0x000000ffff037224 */ /* 0x000fc800008e06ff */
[----:B------:R-:W-:-:S08]  /*96e0*/  IMAD.WIDE.U32.X R2, R13, UR9, R2, P3 ;  /* 0x000000090d027c25 */ /* 0x000fd000098e0402 */
.L_x_309:
[--C-:B------:R-:W-:Y:S01]  /*96f0*/  SHF.R.U64 R10, R2, UR11, R3.reuse ;  /* 0x0000000b020a7c19 */ /* 0x100fe20008001203 */
[----:B------:R-:W0:Y:S01]  /*9700*/  F2I.U32.TRUNC.NTZ R14, R14 ;  /* 0x0000000e000e7305 */ /* 0x000e22000020f000 */
[----:B------:R-:W-:Y:S01]  /*9710*/  SHF.R.U32.HI R2, RZ, UR11, R3 ;  /* 0x0000000bff027c19 */ /* 0x000fe20008011603 */
[----:B------:R-:W-:Y:S01]  /*9720*/  ULDC.64 UR8, c[0x0][0x620] ;  /* 0x0001880000087ab9 */ /* 0x000fe20000000a00 */
[----:B------:R-:W-:Y:S01]  /*9730*/  IADD3 R5, P1, RZ, -R10, RZ ;  /* 0x8000000aff057210 */ /* 0x000fe20007f3e0ff */
[----:B------:R-:W-:Y:S01]  /*9740*/  IMAD.MOV.U32 R3, RZ, RZ, R17 ;  /* 0x000000ffff037224 */ /* 0x000fe200078e0011 */
[----:B------:R-:W-:-:S03]  /*9750*/  ULDC.64 UR10, c[0x0][0x640] ;  /* 0x00019000000a7ab9 */ /* 0x000fc60000000a00 */
[----:B------:R-:W-:Y:S01]  /*9760*/  IMAD.X R2, RZ, RZ, ~R2, P1 ;  /* 0x000000ffff027224 */ /* 0x000fe200008e0e02 */
[----:B------:R-:W-:-:S03]  /*9770*/  ISETP.NE.U32.AND P1, PT, RZ, UR10, PT ;  /* 0x0000000aff007c0c */ /* 0x000fc6000bf25070 */
[----:B------:R-:W-:Y:S01]  /*9780*/  IMAD R4, R2, UR8, RZ ;  /* 0x0000000802047c24 */ /* 0x000fe2000f8e02ff */
[----:B------:R-:W-:Y:S01]  /*9790*/  ISETP.NE.AND.EX P1, PT, RZ, UR11, PT, P1 ;  /* 0x0000000bff007c0c */ /* 0x000fe2000bf25310 */
[----:B------:R-:W-:-:S04]  /*97a0*/  IMAD.MOV.U32 R2, RZ, RZ, R18 ;  /* 0x000000ffff027224 */ /* 0x000fc800078e0012 */
[----:B------:R-:W-:Y:S01]  /*97b0*/  IMAD.WIDE.U32 R2, R5, UR8, R2 ;  /* 0x0000000805027c25 */ /* 0x000fe2000f8e0002 */
[----:B------:R-:W-:-:S03]  /*97c0*/  ULDC UR8, c[0x0][0x618] ;  /* 0x0001860000087ab9 */ /* 0x000fc60000000800 */
[----:B------:R-:W-:Y:S01]  /*97d0*/  IMAD R5, R5, UR9, R4 ;  /* 0x0000000905057c24 */ /* 0x000fe2000f8e0204 */
[----:B------:R-:W-:Y:S01]  /*97e0*/  ULDC UR9, c[0x0][0x154] ;  /* 0x0000550000097ab9 */ /* 0x000fe20000000800 */
[----:B0-----:R-:W-:Y:S02]  /*97f0*/  IMAD.MOV R4, RZ, RZ, -R14 ;  /* 0x000000ffff047224 */ /* 0x001fe400078e0a0e */
[----:B------:R-:W0:Y:S01]  /*9800*/  LDC R14, c[0x0][0x148] ;  /* 0x00005200ff0e7b82 */ /* 0x000e220000000800 */
[----:B------:R-:W-:Y:S02]  /*9810*/  IMAD.IADD R3, R3, 0x1, R5 ;  /* 0x0000000103037824 */ /* 0x000fe400078e0205 */
[----:B-1----:R-:W-:Y:S01]  /*9820*/  IMAD R11, R12, R4, R11 ;  /* 0x000000040c0b7224 */ /* 0x002fe200078e020b */
[----:B------:R-:W-:Y:S02]  /*9830*/  I2FP.F32.U32 R4, R9 ;  /* 0x0000000900047245 */ /* 0x000fe40000201000 */
[----:B------:R-:W-:-:S02]  /*9840*/  SHF.R.U64 R12, R2, UR8, R3 ;  /* 0x00000008020c7c19 */ /* 0x000fc40008001203 */
[----:B------:R-:W-:Y:S01]  /*9850*/  SHF.R.U32.HI R3, RZ, UR8, R3 ;  /* 0x00000008ff037c19 */ /* 0x000fe20008011603 */
[----:B------:R-:W-:Y:S01]  /*9860*/  FMUL R4, R4, UR9 ;  /* 0x0000000904047c20 */ /* 0x000fe20008400000 */
[----:B------:R-:W-:Y:S02]  /*9870*/  ULDC UR8, c[0x0][0x608] ;  /* 0x0001820000087ab9 */ /* 0x000fe40000000800 */
[--C-:B------:R-:W-:Y:S01]  /*9880*/  SHF.R.U64 R15, R12, UR8, R3.reuse ;  /* 0x000000080c0f7c19 */ /* 0x100fe20008001203 */
[----:B------:R1:W2:Y:S01]  /*9890*/  F2I.U32.TRUNC.NTZ R20, R4 ;  /* 0x0000000400147305 */ /* 0x0002a2000020f000 */
[----:B------:R-:W-:Y:S01]  /*98a0*/  SHF.R.U32.HI R2, RZ, UR8, R3 ;  /* 0x00000008ff027c19 */ /* 0x000fe20008011603 */
[----:B------:R-:W-:-:S03]  /*98b0*/  ULDC UR8, c[0x0][0x658] ;  /* 0x0001960000087ab9 */ /* 0x000fc60000000800 */
[--C-:B------:R-:W-:Y:S02]  /*98c0*/  SHF.R.U64 R13, R15, UR8, R2.reuse ;  /* 0x000000080f0d7c19 */ /* 0x100fe40008001202 */
[----:B------:R-:W-:-:S03]  /*98d0*/  SHF.R.U32.HI R19, RZ, UR8, R2 ;  /* 0x00000008ff137c19 */ /* 0x000fc60008011602 */
[----:B------:R-:W-:Y:S02]  /*98e0*/  IMAD.MOV.U32 R2, RZ, RZ, R13 ;  /* 0x000000ffff027224 */ /* 0x000fe400078e000d */
[----:B------:R-:W-:Y:S01]  /*98f0*/  IMAD.MOV.U32 R3, RZ, RZ, R19 ;  /* 0x000000ffff037224 */ /* 0x000fe200078e0013 */
[----:B-1----:R-:W-:Y:S06]  /*9900*/  @!P1 BRA `(.L_x_310) ;  /* 0x0000000000289947 */ /* 0x002fec0003800000 */
        /* <DEDUP_REMOVED lines=10> */
.L_x_310:
[----:B------:R-:W1:Y:S01]  /*99b0*/  LDC R4, c[0x0][0x65c] ;  /* 0x00019700ff047b82 */ /* 0x000e620000000800 */
[----:B------:R-:W-:Y:S01]  /*99c0*/  ULDC UR8, c[0x0][0x648] ;  /* 0x0001920000087ab9 */ /* 0x000fe20000000800 */
[----:B------:R-:W-:Y:S01]  /*99d0*/  LOP3.LUT R15, R15, UR7, RZ, 0xc0, !PT ;  /* 0x000000070f0f7c12 */ /* 0x000fe2000f8ec0ff */
[----:B--2---:R-:W-:Y:S01]  /*99e0*/  IMAD.MOV R20, RZ, RZ, -R20 ;  /* 0x000000ffff147224 */ /* 0x004fe200078e0a14 */
[----:B------:R-:W-:Y:S01]  /*99f0*/  SHF.R.U64 R2, R2, UR8, R3 ;  /* 0x0000000802027c19 */ /* 0x000fe20008001203 */
[----:B------:R-:W-:Y:S01]  /*9a00*/  ULDC UR8, c[0x0][0x638] ;  /* 0x00018e0000087ab9 */ /* 0x000fe20000000800 */
[----:B------:R-:W-:Y:S01]  /*9a10*/  LOP3.LUT R12, R12, UR4, RZ, 0xc0, !PT ;  /* 0x000000040c0c7c12 */ /* 0x000fe2000f8ec0ff */
[----:B------:R-:W-:Y:S01]  /*9a20*/  ULDC UR9, c[0x0][0x610] ;  /* 0x0001840000097ab9 */ /* 0x000fe20000000800 */
[----:B------:R-:W-:Y:S01]  /*9a30*/  IMAD.MOV.U32 R3, RZ, RZ, 0x1 ;  /* 0x00000001ff037424 */ /* 0x000fe200078e00ff */
[----:B-1----:R-:W-:Y:S01]  /*9a40*/  ISETP.NE.AND P1, PT, R4, 0x1, PT ;  /* 0x000000010400780c */ /* 0x002fe20003f25270 */
[----:B------:R-:W-:-:S02]  /*9a50*/  IMAD.MOV R4, RZ, RZ, -R2 ;  /* 0x000000ffff047224 */ /* 0x000fc400078e0a02 */
[----:B------:R-:W-:Y:S02]  /*9a60*/  IMAD R2, R2, UR5, R15 ;  /* 0x0000000502027c24 */ /* 0x000fe4000f8e020f */
[----:B------:R-:W-:Y:S01]  /*9a70*/  IMAD R13, R4, UR8, R13 ;  /* 0x00000008040d7c24 */ /* 0x000fe2000f8e020d */
[----:B------:R-:W-:-:S07]  /*9a80*/  ULDC UR8, c[0x0][0x600] ;  /* 0x0001800000087ab9 */ /* 0x000fce0000000800 */
[----:B0-----:R-:W-:-:S04]  /*9a90*/  @P1 IMAD R11, R14, R20, R9 ;  /* 0x000000140e0b1224 */ /* 0x001fc800078e0209 */
[----:B------:R-:W-:Y:S02]  /*9aa0*/  IMAD R11, R2, UR9, R11 ;  /* 0x00000009020b7c24 */ /* 0x000fe4000f8e020b */
[----:B------:R-:W-:-:S05]  /*9ab0*/  IMAD R2, R13, UR8, R12 ;  /* 0x000000080d027c24 */ /* 0x000fca000f8e020c */
[----:B------:R-:W-:Y:S02]  /*9ac0*/  SEL R22, R2, R11, !P1 ;  /* 0x0000000b02167207 */ /* 0x000fe40004800000 */
[----:B------:R-:W-:Y:S01]  /*9ad0*/  SEL R19, R11, R2, !P1 ;  /* 0x000000020b137207 */ /* 0x000fe20004800000 */
[----:B------:R-:W-:-:S07]  /*9ae0*/  IMAD.MOV.U32 R2, RZ, RZ, R10 ;  /* 0x000000ffff027224 */ /* 0x000fce00078e000a */
.L_x_308:
[----:B------:R-:W-:Y:S05]  /*9af0*/  BSYNC B1 ;  /* 0x0000000000017941 */ /* 0x000fea0003800000 */
.L_x_307:
[----:B------:R-:W-:-:S13]  /*9b00*/  LOP3.LUT P1, RZ, R3, 0xff, RZ, 0xc0, !PT ;  /* 0x000000ff03ff7812 */ /* 0x000fda000782c0ff */
[----:B------:R-:W-:Y:S05]  /*9b10*/  @P1 BRA `(.L_x_311) ;  /* 0xfffffff400241947 */ /* 0x000fea000383ffff */
[----:B------:R-:W-:Y:S05]  /*9b20*/  BSYNC B0 ;  /* 0x0000000000007941 */ /* 0x000fea0003800000 */
.L_x_299:
[----:B------:R-:W-:-:S03]  /*9b30*/  UMOV UR8, 0xffffffff ;  /* 0xffffffff00087882 */ /* 0x000fc60000000000 */
[----:B------:R-:W-:Y:S05]  /*9b40*/  BRA.DIV UR8, `(.L_x_312) ;  /* 0x0000000608647947 */ /* 0x000fea000b800000 */
[----:B------:R-:W-:-:S13]  /*9b50*/  ELECT P6, URZ, PT ;  /* 0x00000000003f782f */ /* 0x000fda00038c0000 */
.L_x_329:
[----:B------:R-:W-:Y:S04]  /*9b60*/  BSSY B0, `(.L_x_313) ;  /* 0x0000034000007945 */ /* 0x000fe80003800000 */
[----:B------:R-:W-:Y:S05]  /*9b70*/  @!P6 BRA `(.L_x_314) ;  /* 0x0000000000c8e947 */ /* 0x000fea0003800000 */
[----:B------:R-:W-:-:S04]  /*9b80*/  LOP3.LUT R16, R16, 0x2, RZ, 0xfc, !PT ;  /* 0x0000000210107812 */ /* 0x000fc800078efcff */
[----:B------:R-:W-:-:S13]  /*9b90*/  ISETP.NE.AND P0, PT, R16, 0x3, PT ;  /* 0x000000031000780c */ /* 0x000fda0003f05270 */
[----:B------:R-:W-:Y:S05]  /*9ba0*/  @!P0 BRA `(.L_x_315) ;  /* 0x0000000000048947 */ /* 0x000fea0003800000 */
[----:B------:R-:W-:Y:S01]  /*9bb0*/  BPT.TRAP 0x1 ;  /* 0x000000040000795c */ /* 0x000fe20000300000 */
.L_x_315:
[----:B------:R-:W0:Y:S01]  /*9bc0*/  S2R R3, SR_CgaCtaId ;  /* 0x0000000000037919 */ /* 0x000e220000008800 */
[----:B------:R-:W-:Y:S02]  /*9bd0*/  MOV R2, 0x400 ;  /* 0x0000040000027802 */ /* 0x000fe40000000f00 */
[----:B------:R-:W-:Y:S02]  /*9be0*/  SHF.L.U32 R4, R0, 0x1f, RZ ;  /* 0x0000001f00047819 */ /* 0x000fe400000006ff */
[----:B0-----:R-:W-:-:S05]  /*9bf0*/  LEA R2, R3, R2, 0x18 ;  /* 0x0000000203027211 */ /* 0x001fca00078ec0ff */
[----:B------:R-:W-:-:S04]  /*9c00*/  VIADD R2, R2, 0x28 ;  /* 0x0000002802027836 */ /* 0x000fc80000000000 */
[C---:B------:R-:W-:Y:S02]  /*9c10*/  IMAD R9, R7.reuse, 0x8, R2 ;  /* 0x0000000807097824 */ /* 0x040fe400078e0202 */
[----:B------:R-:W-:Y:S02]  /*9c20*/  VIADD R7, R7, 0x1 ;  /* 0x0000000107077836 */ /* 0x000fe40000000000 */
[----:B------:R-:W0:Y:S03]  /*9c30*/  SYNCS.PHASECHK.TRANS64.TRYWAIT P0, [R9+URZ], R4 ;  /* 0x00000004090075a7 */ /* 0x000e26000800017f */
[----:B------:R-:W-:-:S04]  /*9c40*/  ISETP.NE.AND P1, PT, R7, 0x5, PT ;  /* 0x000000050700780c */ /* 0x000fc80003f25270 */
[----:B------:R-:W-:Y:S02]  /*9c50*/  SEL R3, RZ, 0x1, P1 ;  /* 0x00000001ff037807 */ /* 0x000fe40000800000 */
[----:B------:R-:W-:Y:S02]  /*9c60*/  SEL R7, R7, RZ, P1 ;  /* 0x000000ff07077207 */ /* 0x000fe40000800000 */
[----:B------:R-:W-:-:S03]  /*9c70*/  LOP3.LUT R6, R0, R3, RZ, 0x3c, !PT ;  /* 0x0000000300067212 */ /* 0x000fc600078e3cff */
[----:B------:R-:W-:Y:S01]  /*9c80*/  IMAD R8, R7, 0x8, R2 ;  /* 0x0000000807087824 */ /* 0x000fe200078e0202 */
[----:B------:R-:W-:Y:S01]  /*9c90*/  SHF.L.U32 R5, R6, 0x1f, RZ ;  /* 0x0000001f06057819 */ /* 0x000fe200000006ff */
[----:B0-----:R-:W-:Y:S06]  /*9ca0*/  @!P0 BRA `(.L_x_316) ;  /* 0x00000004002c8947 */ /* 0x001fec0003800000 */
.L_x_330:
[----:B------:R-:W1:Y:S01]  /*9cb0*/  SYNCS.PHASECHK.TRANS64.TRYWAIT P0, [R8+URZ], R5 ;  /* 0x00000005080075a7 */ /* 0x000e62000800017f */
[----:B------:R-:W-:-:S05]  /*9cc0*/  VIADD R0, R7, 0x1 ;  /* 0x0000000107007836 */ /* 0x000fca0000000000 */
[----:B------:R-:W-:-:S04]  /*9cd0*/  ISETP.NE.AND P1, PT, R0, 0x5, PT ;  /* 0x000000050000780c */ /* 0x000fc80003f25270 */
[----:B------:R-:W-:Y:S02]  /*9ce0*/  SEL R3, RZ, 0x1, P1 ;  /* 0x00000001ff037807 */ /* 0x000fe40000800000 */
[----:B------:R-:W-:Y:S02]  /*9cf0*/  SEL R7, R0, RZ, P1 ;  /* 0x000000ff00077207 */ /* 0x000fe40000800000 */
[----:B------:R-:W-:-:S03]  /*9d00*/  LOP3.LUT R6, R6, R3, RZ, 0x3c, !PT ;  /* 0x0000000306067212 */ /* 0x000fc600078e3cff */
[----:B0-----:R-:W-:Y:S01]  /*9d10*/  IMAD R9, R7, 0x8, R2 ;  /* 0x0000000807097824 */ /* 0x001fe200078e0202 */
[----:B------:R-:W-:Y:S01]  /*9d20*/  SHF.L.U32 R4, R6, 0x1f, RZ ;  /* 0x0000001f06047819 */ /* 0x000fe200000006ff */
[----:B-1----:R-:W-:Y:S06]  /*9d30*/  @!P0 BRA `(.L_x_317) ;  /* 0x00000004001c8947 */ /* 0x002fec0003800000 */
.L_x_331:
[----:B------:R-:W1:Y:S01]  /*9d40*/  SYNCS.PHASECHK.TRANS64.TRYWAIT P0, [R9+URZ], R4 ;  /* 0x00000004090075a7 */ /* 0x000e62000800017f */
[----:B------:R-:W-:-:S05]  /*9d50*/  VIADD R0, R7, 0x1 ;  /* 0x0000000107007836 */ /* 0x000fca0000000000 */
[----:B------:R-:W-:-:S04]  /*9d60*/  ISETP.NE.AND P1, PT, R0, 0x5, PT ;  /* 0x000000050000780c */ /* 0x000fc80003f25270 */
[----:B------:R-:W-:Y:S02]  /*9d70*/  SEL R3, RZ, 0x1, P1 ;  /* 0x00000001ff037807 */ /* 0x000fe40000800000 */
[----:B------:R-:W-:Y:S02]  /*9d80*/  SEL R7, R0, RZ, P1 ;  /* 0x000000ff00077207 */ /* 0x000fe40000800000 */
[----:B------:R-:W-:-:S03]  /*9d90*/  LOP3.LUT R11, R6, R3, RZ, 0x3c, !PT ;  /* 0x00000003060b7212 */ /* 0x000fc600078e3cff */
[----:B------:R-:W-:Y:S01]  /*9da0*/  IMAD R6, R7, 0x8, R2 ;  /* 0x0000000807067824 */ /* 0x000fe200078e0202 */
[----:B0-----:R-:W-:Y:S01]  /*9db0*/  SHF.L.U32 R5, R11, 0x1f, RZ ;  /* 0x0000001f0b057819 */ /* 0x001fe200000006ff */
[----:B-1----:R-:W-:Y:S06]  /*9dc0*/  @!P0 BRA `(.L_x_318) ;  /* 0x00000004000c8947 */ /* 0x002fec0003800000 */
.L_x_332:
[----:B------:R-:W1:Y:S01]  /*9dd0*/  SYNCS.PHASECHK.TRANS64.TRYWAIT P0, [R6+URZ], R5 ;  /* 0x00000005060075a7 */ /* 0x000e62000800017f */
[----:B------:R-:W-:-:S05]  /*9de0*/  VIADD R0, R7, 0x1 ;  /* 0x0000000107007836 */ /* 0x000fca0000000000 */
[----:B------:R-:W-:-:S04]  /*9df0*/  ISETP.NE.AND P1, PT, R0, 0x5, PT ;  /* 0x000000050000780c */ /* 0x000fc80003f25270 */
[----:B0-----:R-:W-:Y:S02]  /*9e00*/  SEL R4, RZ, 0x1, P1 ;  /* 0x00000001ff047807 */ /* 0x001fe40000800000 */
[----:B------:R-:W-:Y:S02]  /*9e10*/  SEL R3, R0, RZ, P1 ;  /* 0x000000ff00037207 */ /* 0x000fe40000800000 */
[----:B------:R-:W-:Y:S01]  /*9e20*/  LOP3.LUT R0, R11, R4, RZ, 0x3c, !PT ;  /* 0x000000040b007212 */ /* 0x000fe200078e3cff */
[----:B-1----:R-:W-:Y:S06]  /*9e30*/  @!P0 BRA `(.L_x_319) ;  /* 0x0000000400048947 */ /* 0x002fec0003800000 */
.L_x_333:
[----:B------:R-:W-:Y:S01]  /*9e40*/  IMAD R3, R3, 0x8, R2 ;  /* 0x0000000803037824 */ /* 0x000fe200078e0202 */
[----:B------:R-:W-:-:S07]  /*9e50*/  SHF.L.U32 R0, R0, 0x1f, RZ ;  /* 0x0000001f00007819 */ /* 0x000fce00000006ff */
.L_x_320:
[----:B-1----:R1:W2:Y:S02]  /*9e60*/  SYNCS.PHASECHK.TRANS64.TRYWAIT P0, [R3+URZ], R0 ;  /* 0x00000000030075a7 */ /* 0x0022a4000800017f */
[----:B--2---:R-:W-:Y:S05]  /*9e70*/  @!P0 NANOSLEEP.SYNCS 0x989680 ;  /* 0x009896800000895d */ /* 0x004fea0003900000 */
[----:B------:R-:W2:Y:S02]  /*9e80*/  @!P0 SYNCS.PHASECHK.TRANS64 P0, [R3+URZ], R0 ;  /* 0x00000000030085a7 */ /* 0x000ea4000800007f */
[----:B--2---:R-:W-:Y:S05]  /*9e90*/  @!P0 BRA `(.L_x_320) ;  /* 0xfffffffc00f08947 */ /* 0x004fea000383ffff */
.L_x_314:
[----:B------:R-:W-:Y:S05]  /*9ea0*/  BSYNC B0 ;  /* 0x0000000000007941 */ /* 0x000fea0003800000 */
.L_x_313:
[----:B------:R-:W-:Y:S05]  /*9eb0*/  EXIT ;  /* 0x000000000000794d */ /* 0x000fea0003800000 */
.L_x_19:
[----:B-1----:R1:W2:Y:S02]  /*9ec0*/  SYNCS.PHASECHK.TRANS64.TRYWAIT P0, [R161+URZ], R0 ;  /* 0x00000000a10075a7 */ /* 0x0022a4000800017f */
[----:B--2---:R-:W-:Y:S05]  /*9ed0*/  @!P0 NANOSLEEP.SYNCS 0x989680 ;  /* 0x009896800000895d */ /* 0x004fea0003900000 */
[----:B------:R-:W2:Y:S02]  /*9ee0*/  @!P0 SYNCS.PHASECHK.TRANS64 P0, [R161+URZ], R0 ;  /* 0x00000000a10085a7 */ /* 0x000ea4000800007f */
[----:B--2---:R-:W-:Y:S05]  /*9ef0*/  @!P0 BRA `(.L_x_19) ;  /* 0xfffffffc00f08947 */ /* 0x004fea000383ffff */
[----:B------:R-:W-:Y:S05]  /*9f00*/  BRA `(.L_x_321) ;  /* 0xffffff7800007947 */ /* 0x000fea000383ffff */
.L_x_24:
[----:B--2---:R2:W3:Y:S02]  /*9f10*/  SYNCS.PHASECHK.TRANS64.TRYWAIT P1, [R3+URZ], R0 ;  /* 0x00000000030075a7 */ /* 0x0044e4000802017f */
[----:B---3--:R-:W-:Y:S05]  /*9f20*/  @!P1 NANOSLEEP.SYNCS 0x989680 ;  /* 0x009896800000995d */ /* 0x008fea0003900000 */
[----:B------:R-:W3:Y:S02]  /*9f30*/  @!P1 SYNCS.PHASECHK.TRANS64 P1, [R3+URZ], R0 ;  /* 0x00000000030095a7 */ /* 0x000ee4000802007f */
[----:B---3--:R-:W-:Y:S05]  /*9f40*/  @!P1 BRA `(.L_x_24) ;  /* 0xfffffffc00f09947 */ /* 0x008fea000383ffff */
[----:B------:R-:W-:Y:S05]  /*9f50*/  BRA `(.L_x_23) ;  /* 0xffffff7800707947 */ /* 0x000fea000383ffff */
.L_x_29:
[----:B--2---:R-:W-:-:S04]  /*9f60*/  IMAD.U32 R5, RZ, RZ, UR4 ;  /* 0x00000004ff057e24 */ /* 0x004fc8000f8e00ff */
[----:B------:R2:W3:Y:S03]  /*9f70*/  SYNCS.PHASECHK.TRANS64.TRYWAIT P1, [R5+URZ], R4 ;  /* 0x00000004050075a7 */ /* 0x0004e6000802017f */
[----:B---3--:R-:W-:Y:S05]  /*9f80*/  @!P1 NANOSLEEP.SYNCS 0x989680 ;  /* 0x009896800000995d */ /* 0x008fea0003900000 */
[----:B------:R-:W3:Y:S02]  /*9f90*/  @!P1 SYNCS.PHASECHK.TRANS64 P1, [R5+URZ], R4 ;  /* 0x00000004050095a7 */ /* 0x000ee4000802007f */
[----:B---3--:R-:W-:Y:S05]  /*9fa0*/  @!P1 BRA `(.L_x_29) ;  /* 0xfffffffc00ec9947 */ /* 0x008fea000383ffff */
[----:B------:R-:W-:Y:S05]  /*9fb0*/  BRA `(.L_x_28) ;  /* 0xffffff7c00407947 */ /* 0x000fea000383ffff */
.L_x_35:
[----:B-1----:R1:W2:Y:S02]  /*9fc0*/  SYNCS.PHASECHK.TRANS64.TRYWAIT P0, [R161+URZ+0x10], R0 ;  /* 0x00001000a10075a7 */ /* 0x0022a4000800017f */
[----:B--2---:R-:W-:Y:S05]  /*9fd0*/  @!P0 NANOSLEEP.SYNCS 0x989680 ;  /* 0x009896800000895d */ /* 0x004fea0003900000 */
[----:B------:R-:W2:Y:S02]  /*9fe0*/  @!P0 SYNCS.PHASECHK.TRANS64 P0, [R161+URZ+0x10], R0 ;  /* 0x00001000a10085a7 */ /* 0x000ea4000800007f */
[----:B--2---:R-:W-:Y:S05]  /*9ff0*/  @!P0 BRA `(.L_x_35) ;  /* 0xfffffffc00f08947 */ /* 0x004fea000383ffff */
[----:B------:R-:W-:Y:S05]  /*a000*/  BRA `(.L_x_322) ;  /* 0xffffff80008c7947 */ /* 0x000fea000383ffff */
.L_x_300:
[----:B------:R-:W-:Y:S01]  /*a010*/  BSSY B1, `(.L_x_323) ;  /* 0x0000006000017945 */ /* 0x000fe20003800000 */
[----:B------:R-:W-:-:S07]  /*a020*/  IMAD.MOV.U32 R15, RZ, RZ, -0x1 ;  /* 0xffffffffff0f7424 */ /* 0x000fce00078e00ff */
[----:B-----5:R-:W-:Y:S05]  /*a030*/  WARPSYNC.COLLECTIVE R15, `(.L_x_324) ;  /* 0x000000000f0c7348 */ /* 0x020fea0003c00000 */
[----:B------:R-:W-:Y:S02]  /*a040*/  ELECT P6, UR62, PT ;  /* 0x00000000003e782f */ /* 0x000fe400038c0000 */
[----:B------:R-:W-:Y:S01]  /*a050*/  MOV R14, UR62 ;  /* 0x0000003e000e7c02 */ /* 0x000fe20008000f00 */
[----:B-----5:R-:W-:Y:S10]  /*a060*/  ENDCOLLECTIVE ;  /* 0x000000000000791b */ /* 0x020ff40003800000 */
.L_x_324:
[----:B------:R-:W-:Y:S05]  /*a070*/  BSYNC B1 ;  /* 0x0000000000017941 */ /* 0x000fea0003800000 */
.L_x_323:
[----:B------:R-:W-:Y:S05]  /*a080*/  BRA `(.L_x_325) ;  /* 0xffffffec00d47947 */ /* 0x000fea000383ffff */
.L_x_303:
[----:B0-----:R0:W1:Y:S02]  /*a090*/  SYNCS.PHASECHK.TRANS64.TRYWAIT P1, [R10+URZ+0x28], R5 ;  /* 0x000028050a0075a7 */ /* 0x001064000802017f */
[----:B-1----:R-:W-:Y:S05]  /*a0a0*/  @!P1 NANOSLEEP.SYNCS 0x989680 ;  /* 0x009896800000995d */ /* 0x002fea0003900000 */
[----:B------:R-:W1:Y:S02]  /*a0b0*/  @!P1 SYNCS.PHASECHK.TRANS64 P1, [R10+URZ+0x28], R5 ;  /* 0x000028050a0095a7 */ /* 0x000e64000802007f */
[----:B-1----:R-:W-:Y:S05]  /*a0c0*/  @!P1 BRA `(.L_x_303) ;  /* 0xfffffffc00f09947 */ /* 0x002fea000383ffff */
[----:B------:R-:W-:Y:S05]  /*a0d0*/  BRA `(.L_x_326) ;  /* 0xfffffff0000c7947 */ /* 0x000fea000383ffff */
.L_x_312:
[----:B------:R-:W-:Y:S01]  /*a0e0*/  BSSY B0, `(.L_x_327) ;  /* 0x0000006000007945 */ /* 0x000fe20003800000 */
[----:B------:R-:W-:-:S07]  /*a0f0*/  IMAD.MOV.U32 R15, RZ, RZ, -0x1 ;  /* 0xffffffffff0f7424 */ /* 0x000fce00078e00ff */
[----:B-----5:R-:W-:Y:S05]  /*a100*/  WARPSYNC.COLLECTIVE R15, `(.L_x_328) ;  /* 0x000000000f0c7348 */ /* 0x020fea0003c00000 */
[----:B------:R-:W-:Y:S02]  /*a110*/  ELECT P6, UR62, PT ;  /* 0x00000000003e782f */ /* 0x000fe400038c0000 */
[----:B------:R-:W-:Y:S01]  /*a120*/  MOV R14, UR62 ;  /* 0x0000003e000e7c02 */ /* 0x000fe20008000f00 */
[----:B-----5:R-:W-:Y:S10]  /*a130*/  ENDCOLLECTIVE ;  /* 0x000000000000791b */ /* 0x020ff40003800000 */
.L_x_328:
[----:B------:R-:W-:Y:S05]  /*a140*/  BSYNC B0 ;  /* 0x0000000000007941 */ /* 0x000fea0003800000 */
.L_x_327:
[----:B------:R-:W-:Y:S05]  /*a150*/  BRA `(.L_x_329) ;  /* 0xfffffff800807947 */ /* 0x000fea000383ffff */
.L_x_316:
[----:B0-----:R0:W1:Y:S02]  /*a160*/  SYNCS.PHASECHK.TRANS64.TRYWAIT P0, [R9+URZ], R4 ;  /* 0x00000004090075a7 */ /* 0x001064000800017f */
[----:B-1----:R-:W-:Y:S05]  /*a170*/  @!P0 NANOSLEEP.SYNCS 0x989680 ;  /* 0x009896800000895d */ /* 0x002fea0003900000 */
[----:B------:R-:W1:Y:S02]  /*a180*/  @!P0 SYNCS.PHASECHK.TRANS64 P0, [R9+URZ], R4 ;  /* 0x00000004090085a7 */ /* 0x000e64000800007f */
[----:B-1----:R-:W-:Y:S05]  /*a190*/  @!P0 BRA `(.L_x_316) ;  /* 0xfffffffc00f08947 */ /* 0x002fea000383ffff */
[----:B------:R-:W-:Y:S05]  /*a1a0*/  BRA `(.L_x_330) ;  /* 0xfffffff800c07947 */ /* 0x000fea000383ffff */
.L_x_317:
[----:B0-----:R0:W1:Y:S02]  /*a1b0*/  SYNCS.PHASECHK.TRANS64.TRYWAIT P0, [R8+URZ], R5 ;  /* 0x00000005080075a7 */ /* 0x001064000800017f */
[----:B-1----:R-:W-:Y:S05]  /*a1c0*/  @!P0 NANOSLEEP.SYNCS 0x989680 ;  /* 0x009896800000895d */ /* 0x002fea0003900000 */
[----:B------:R-:W1:Y:S02]  /*a1d0*/  @!P0 SYNCS.PHASECHK.TRANS64 P0, [R8+URZ], R5 ;  /* 0x00000005080085a7 */ /* 0x000e64000800007f */
[----:B-1----:R-:W-:Y:S05]  /*a1e0*/  @!P0 BRA `(.L_x_317) ;  /* 0xfffffffc00f08947 */ /* 0x002fea000383ffff */
[----:B------:R-:W-:Y:S05]  /*a1f0*/  BRA `(.L_x_331) ;  /* 0xfffffff800d07947 */ /* 0x000fea000383ffff */
.L_x_318:
[----:B0-----:R0:W1:Y:S02]  /*a200*/  SYNCS.PHASECHK.TRANS64.TRYWAIT P0, [R9+URZ], R4 ;  /* 0x00000004090075a7 */ /* 0x001064000800017f */
[----:B-1----:R-:W-:Y:S05]  /*a210*/  @!P0 NANOSLEEP.SYNCS 0x989680 ;  /* 0x009896800000895d */ /* 0x002fea0003900000 */
[----:B------:R-:W1:Y:S02]  /*a220*/  @!P0 SYNCS.PHASECHK.TRANS64 P0, [R9+URZ], R4 ;  /* 0x00000004090085a7 */ /* 0x000e64000800007f */
[----:B-1----:R-:W-:Y:S05]  /*a230*/  @!P0 BRA `(.L_x_318) ;  /* 0xfffffffc00f08947 */ /* 0x002fea000383ffff */
[----:B------:R-:W-:Y:S05]  /*a240*/  BRA `(.L_x_332) ;  /* 0xfffffff800e07947 */ /* 0x000fea000383ffff */
.L_x_319:
[----:B0-----:R0:W1:Y:S02]  /*a250*/  SYNCS.PHASECHK.TRANS64.TRYWAIT P0, [R6+URZ], R5 ;  /* 0x00000005060075a7 */ /* 0x001064000800017f */
[----:B-1----:R-:W-:Y:S05]  /*a260*/  @!P0 NANOSLEEP.SYNCS 0x989680 ;  /* 0x009896800000895d */ /* 0x002fea0003900000 */
[----:B------:R-:W1:Y:S02]  /*a270*/  @!P0 SYNCS.PHASECHK.TRANS64 P0, [R6+URZ], R5 ;  /* 0x00000005060085a7 */ /* 0x000e64000800007f */
[----:B-1----:R-:W-:Y:S05]  /*a280*/  @!P0 BRA `(.L_x_319) ;  /* 0xfffffffc00f08947 */ /* 0x002fea000383ffff */
[----:B------:R-:W-:Y:S05]  /*a290*/  BRA `(.L_x_333) ;  /* 0xfffffff800e87947 */ /* 0x000fea000383ffff */
.L_x_334:
[----:B------:R-:W-:-:S00]  /*a2a0*/  BRA `(.L_x_334) ;  /* 0xfffffffc00fc7947 */ /* 0x000fc0000383ffff */
[----:B------:R-:W-:-:S00]  /*a2b0*/  NOP ;  /* 0x0000000000007918 */ /* 0x000fc00000000000 */
        /* <DEDUP_REMOVED lines=12> */
.L_x_335:


//--------------------- .nv.global.init           --------------------------
	.section	.nv.global.init,"aw",@progbits
.nv.global.init:
	.type		$str$22,@object
	.size		$str$22,($str$23 - $str$22)
$str$22:
        /*0000*/ 	.byte	0x6b, 0x5f, 0x74, 0x69, 0x6c, 0x65, 0x5f, 0x63, 0x6f, 0x75, 0x6e, 0x74, 0x20, 0x3e, 0x3d, 0x20
        /*0010*/ 	.byte	0x31, 0x00
	.type		$str$23,@object
	.size		$str$23,(__unnamed_1 - $str$23)
$str$23:
        /*0012*/ 	.byte	0x2f, 0x74, 0x6d, 0x70, 0x2f, 0x63, 0x75, 0x74, 0x6c, 0x61, 0x73, 0x73, 0x5f, 0x73, 0x77, 0x65
        /*0022*/ 	.byte	0x65, 0x70, 0x5f, 0x73, 0x72, 0x63, 0x2f, 0x69, 0x6e, 0x63, 0x6c, 0x75, 0x64, 0x65, 0x2f, 0x63
        /*0032*/ 	.byte	0x75, 0x74, 0x6c, 0x61, 0x73, 0x73, 0x2f, 0x67, 0x65, 0x6d, 0x6d, 0x2f, 0x63, 0x6f, 0x6c, 0x6c
        /*0042*/ 	.byte	0x65, 0x63, 0x74, 0x69, 0x76, 0x65, 0x2f, 0x73, 0x6d, 0x39, 0x30, 0x5f, 0x6d, 0x6d, 0x61, 0x5f
        /*0052*/ 	.byte	0x74, 0x6d, 0x61, 0x5f, 0x67, 0x6d, 0x6d, 0x61, 0x5f, 0x73, 0x73, 0x5f, 0x77, 0x61, 0x72, 0x70
        /*0062*/ 	.byte	0x73, 0x70, 0x65, 0x63, 0x69, 0x61, 0x6c, 0x69, 0x7a, 0x65, 0x64, 0x2e, 0x68, 0x70, 0x70, 0x00
	.type		__unnamed_1,@object
	.size		__unnamed_1,(.L_0 - __unnamed_1)
__unnamed_1:
        /*0072*/ 	.byte	0x76, 0x6f, 0x69, 0x64, 0x20, 0x63, 0x75, 0x74, 0x6c, 0x61, 0x73, 0x73, 0x3a, 0x3a, 0x67, 0x65
        /* <DEDUP_REMOVED lines=173> */
        /*0b52*/ 	.byte	0x69, 0x74, 0x79, 0x5d, 0x00
.L_0:


//--------------------- .nv.shared._ZN7cutlass13device_kernelINS_4gemm6kernel13GemmUniversalIN4cute5tupleIJiiiiEEENS1_10collective13CollectiveMmaINS1_34MainloopSm90TmaGmmaWarpSpecializedILi5ENS5_IJNS4_1CILi4EEESB_NSA_ILi1EEEEEENS1_32KernelTmaWarpSpecializedPingpongEEENS5_IJNSA_ILi64EEENSA_ILi256EEENSA_ILi128EEEEEEaNS5_IJlSC_lEEEaSK_NS4_8TiledMMAINS4_8MMA_AtomIJNS4_4SM904GMMA27MMA_64x256x32_S32S8S8_SS_TNEEEENS4_6LayoutINS5_IJSC_SC_SC_EEENS5_IJNSA_ILi0EEEST_ST_EEEEENS5_IJNS4_10UnderscoreESW_SW_EEEEENS4_23SM90_TMA_LOAD_MULTICASTENS4_14ComposedLayoutINS4_7SwizzleILi3ELi4ELi3EEENS4_18smem_ptr_flag_bitsILi8EEENSR_INS5_IJNSA_ILi8EEESI_EEENS5_IJSI_SC_EEEEEEEvNS4_8identityESZ_S19_vS1A_EENS_8epilogue10collective6detail29Sm90TmaWarpSpecializedAdapterINS1D_15DefaultEpilogueIaSK_SK_NS1C_6thread17LinearCombinationIaLi1EiiLNS1H_9ScaleType4KindE0ELNS_15FloatRoundStyleE2EaEENS1_15EpilogueDefaultEEEEEvvEEEEvNT_6ParamsE --------------------------
	.section	.nv.shared._ZN7cutlass13device_kernelINS_4gemm6kernel13GemmUniversalIN4cute5tupleIJiiiiEEENS1_10collective13CollectiveMmaINS1_34MainloopSm90TmaGmmaWarpSpecializedILi5ENS5_IJNS4_1CILi4EEESB_NSA_ILi1EEEEEENS1_32KernelTmaWarpSpecializedPingpongEEENS5_IJNSA_ILi64EEENSA_ILi256EEENSA_ILi128EEEEEEaNS5_IJlSC_lEEEaSK_NS4_8TiledMMAINS4_8MMA_AtomIJNS4_4SM904GMMA27MMA_64x256x32_S32S8S8_SS_TNEEEENS4_6LayoutINS5_IJSC_SC_SC_EEENS5_IJNSA_ILi0EEEST_ST_EEEEENS5_IJNS4_10UnderscoreESW_SW_EEEEENS4_23SM90_TMA_LOAD_MULTICASTENS4_14ComposedLayoutINS4_7SwizzleILi3ELi4ELi3EEENS4_18smem_ptr_flag_bitsILi8EEENSR_INS5_IJNSA_ILi8EEESI_EEENS5_IJSI_SC_EEEEEEEvNS4_8identityESZ_S19_vS1A_EENS_8epilogue10collective6detail29Sm90TmaWarpSpecializedAdapterINS1D_15DefaultEpilogueIaSK_SK_NS1C_6thread17LinearCombinationIaLi1EiiLNS1H_9ScaleType4KindE0ELNS_15FloatRoundStyleE2EaEENS1_15EpilogueDefaultEEEEEvvEEEEvNT_6ParamsE,"aw",@nobits
	.sectionflags	@""
	.align	16
	.zero		1024


//--------------------- .nv.shared.reserved.0     --------------------------
	.section	.nv.shared.reserved.0,"aw",@nobits
	.weak		__nv_reservedSMEM_offset_0_alias
	.size		__nv_reservedSMEM_offset_0_alias, 0, 0
	.other		__nv_reservedSMEM_offset_0_alias,@"STO_CUDA_RESERVED_SHARED STV_DEFAULT"
__nv_reservedSMEM_offset_0_alias:
	.zero		0


//--------------------- .nv.global                --------------------------
	.section	.nv.global,"aw",@nobits
.nv.global:
	.type		_ZN40_INTERNAL_350fb97a_4_k_cu_7d331b66_159324cute1_E,@object
	.size		_ZN40_INTERNAL_350fb97a_4_k_cu_7d331b66_159324cute1_E,(_ZN40_INTERNAL_350fb97a_4_k_cu_7d331b66_159324cuda3std3__45__cpo6cbeginE - _ZN40_INTERNAL_350fb97a_4_k_cu_7d331b66_159324cute1_E)
_ZN40_INTERNAL_350fb97a_4_k_cu_7d331b66_159324cute1_E:
	.zero		1
	.type		_ZN40_INTERNAL_350fb97a_4_k_cu_7d331b66_159324cuda3std3__45__cpo6cbeginE,@object
	.size		_ZN40_INTERNAL_350fb97a_4_k_cu_7d331b66_159324cuda3std3__45__cpo6cbeginE,(_ZN40_INTERNAL_350fb97a_4_k_cu_7d331b66_159324cuda3std3__48in_placeE - _ZN40_INTERNAL_350fb97a_4_k_cu_7d331b66_159324cuda3std3__45__cpo6cbeginE)
_ZN40_INTERNAL_350fb97a_4_k_cu_7d331b66_159324cuda3std3__45__cpo6cbeginE:
	.zero		1
	.type		_ZN40_INTERNAL_350fb97a_4_k_cu_7d331b66_159324cuda3std3__48in_placeE,@object
	.size		_ZN40_INTERNAL_350fb97a_4_k_cu_7d331b66_159324cuda3std3__48in_placeE,(_ZN40_INTERNAL_350fb97a_4_k_cu_7d331b66_159324cuda3std6ranges3__45__cpo9iter_moveE - _ZN40_INTERNAL_350fb97a_4_k_cu_7d331b66_159324cuda3std3__48in_placeE)
_ZN40_INTERNAL_350fb97a_4_k_cu_7d331b66_159324cuda3std3__48in_placeE:
	.zero		1
	.type		_ZN40_INTERNAL_350fb97a_4_k_cu_7d331b66_159324cuda3std6ranges3__45__cpo9iter_moveE,@object
	.size		_ZN40_INTERNAL_350fb97a_4_k_cu_7d331b66_159324cuda3std6ranges3__45__cpo9iter_moveE,(_ZN40_INTERNAL_350fb97a_4_k_cu_7d331b66_159324cuda3std3__45__cpo5beginE - _ZN40_INTERNAL_350fb97a_4_k_cu_7d331b66_159324cuda3std6ranges3__45__cpo9iter_moveE)
_ZN40_INTERNAL_350fb97a_4_k_cu_7d331b66_159324cuda3std6ranges3__45__cpo9iter_moveE:
	.zero		1
	.type		_ZN40_INTERNAL_350fb97a_4_k_cu_7d331b66_159324cuda3std3__45__cpo5beginE,@object
	.size		_ZN40_INTERNAL_350fb97a_4_k_cu_7d331b66_159324cuda3std3__45__cpo5beginE,(_ZN40_INTERNAL_350fb97a_4_k_cu_7d331b66_159324cuda3std3__442_GLOBAL__N__350fb97a_4_k_cu_7d331b66_159326ignoreE - _ZN40_INTERNAL_350fb97a_4_k_cu_7d331b66_159324cuda3std3__45__cpo5beginE)
_ZN40_INTERNAL_350fb97a_4_k_cu_7d331b66_159324cuda3std3__45__cpo5beginE:
	.zero		1
	.type		_ZN40_INTERNAL_350fb97a_4_k_cu_7d331b66_159324cuda3std3__442_GLOBAL__N__350fb97a_4_k_cu_7d331b66_159326ignoreE,@object
	.size		_ZN40_INTERNAL_350fb97a_4_k_cu_7d331b66_159324cuda3std3__442_GLOBAL__N__350fb97a_4_k_cu_7d331b66_159326ignoreE,(_ZN40_INTERNAL_350fb97a_4_k_cu_7d331b66_159324cute7productE - _ZN40_INTERNAL_350fb97a_4_k_cu_7d331b66_159324cuda3std3__442_GLOBAL__N__350fb97a_4_k_cu_7d331b66_159326ignoreE)
_ZN40_INTERNAL_350fb97a_4_k_cu_7d331b66_159324cuda3std3__442_GLOBAL__N__350fb97a_4_k_cu_7d331b66_159326ignoreE:
	.zero		1
	.type		_ZN40_INTERNAL_350fb97a_4_k_cu_7d331b66_159324cute7productE,@object
	.size		_ZN40_INTERNAL_350fb97a_4_k_cu_7d331b66_159324cute7productE,(_ZN40_INTERNAL_350fb97a_4_k_cu_7d331b66_159324cuda3std3__45__cpo3endE - _ZN40_INTERNAL_350fb97a_4_k_cu_7d331b66_159324cute7productE)
_ZN40_INTERNAL_350fb97a_4_k_cu_7d331b66_159324cute7productE:
	.zero		1
	.type		_ZN40_INTERNAL_350fb97a_4_k_cu_7d331b66_159324cuda3std3__45__cpo3endE,@object
	.size		_ZN40_INTERNAL_350fb97a_4_k_cu_7d331b66_159324cuda3std3__45__cpo3endE,(_ZN40_INTERNAL_350fb97a_4_k_cu_7d331b66_159324cuda3std3__419piecewise_constructE - _ZN40_INTERNAL_350fb97a_4_k_cu_7d331b66_159324cuda3std3__45__cpo3endE)
_ZN40_INTERNAL_350fb97a_4_k_cu_7d331b66_159324cuda3std3__45__cpo3endE:
	.zero		1
	.type		_ZN40_INTERNAL_350fb97a_4_k_cu_7d331b66_159324cuda3std3__419piecewise_constructE,@object
	.size		_ZN40_INTERNAL_350fb97a_4_k_cu_7d331b66_159324cuda3std3__419piecewise_constructE,(_ZN40_INTERNAL_350fb97a_4_k_cu_7d331b66_159324cuda3std3__45__cpo4cendE - _ZN40_INTERNAL_350fb97a_4_k_cu_7d331b66_159324cuda3std3__419piecewise_constructE)
_ZN40_INTERNAL_350fb97a_4_k_cu_7d331b66_159324cuda3std3__419piecewise_constructE:
	.zero		1
	.type		_ZN40_INTERNAL_350fb97a_4_k_cu_7d331b66_159324cuda3std3__45__cpo4cendE,@object
	.size		_ZN40_INTERNAL_350fb97a_4_k_cu_7d331b66_159324cuda3std3__45__cpo4cendE,(_ZN40_INTERNAL_350fb97a_4_k_cu_7d331b66_159324cuda3std6ranges3__45__cpo4swapE - _ZN40_INTERNAL_350fb97a_4_k_cu_7d331b66_159324cuda3std3__45__cpo4cendE)
_ZN40_INTERNAL_350fb97a_4_k_cu_7d331b66_159324cuda3std3__45__cpo4cendE:
	.zero		1
	.type		_ZN40_INTERNAL_350fb97a_4_k_cu_7d331b66_159324cuda3std6ranges3__45__cpo4swapE,@object
	.size		_ZN40_INTERNAL_350fb97a_4_k_cu_7d331b66_159324cuda3std6ranges3__45__cpo4swapE,(.L_8 - _ZN40_INTERNAL_350fb97a_4_k_cu_7d331b66_159324cuda3std6ranges3__45__cpo4swapE)
_ZN40_INTERNAL_350fb97a_4_k_cu_7d331b66_159324cuda3std6ranges3__45__cpo4swapE:
	.zero		1
.L_8:


//--------------------- .nv.constant0._ZN7cutlass13device_kernelINS_4gemm6kernel13GemmUniversalIN4cute5tupleIJiiiiEEENS1_10collective13CollectiveMmaINS1_34MainloopSm90TmaGmmaWarpSpecializedILi5ENS5_IJNS4_1CILi4EEESB_NSA_ILi1EEEEEENS1_32KernelTmaWarpSpecializedPingpongEEENS5_IJNSA_ILi64EEENSA_ILi256EEENSA_ILi128EEEEEEaNS5_IJlSC_lEEEaSK_NS4_8TiledMMAINS4_8MMA_AtomIJNS4_4SM904GMMA27MMA_64x256x32_S32S8S8_SS_TNEEEENS4_6LayoutINS5_IJSC_SC_SC_EEENS5_IJNSA_ILi0EEEST_ST_EEEEENS5_IJNS4_10UnderscoreESW_SW_EEEEENS4_23SM90_TMA_LOAD_MULTICASTENS4_14ComposedLayoutINS4_7SwizzleILi3ELi4ELi3EEENS4_18smem_ptr_flag_bitsILi8EEENSR_INS5_IJNSA_ILi8EEESI_EEENS5_IJSI_SC_EEEEEEEvNS4_8identityESZ_S19_vS1A_EENS_8epilogue10collective6detail29Sm90TmaWarpSpecializedAdapterINS1D_15DefaultEpilogueIaSK_SK_NS1C_6thread17LinearCombinationIaLi1EiiLNS1H_9ScaleType4KindE0ELNS_15FloatRoundStyleE2EaEENS1_15EpilogueDefaultEEEEEvvEEEEvNT_6ParamsE --------------------------
	.section	.nv.constant0._ZN7cutlass13device_kernelINS_4gemm6kernel13GemmUniversalIN4cute5tupleIJiiiiEEENS1_10collective13CollectiveMmaINS1_34MainloopSm90TmaGmmaWarpSpecializedILi5ENS5_IJNS4_1CILi4EEESB_NSA_ILi1EEEEEENS1_32KernelTmaWarpSpecializedPingpongEEENS5_IJNSA_ILi64EEENSA_ILi256EEENSA_ILi128EEEEEEaNS5_IJlSC_lEEEaSK_NS4_8TiledMMAINS4_8MMA_AtomIJNS4_4SM904GMMA27MMA_64x256x32_S32S8S8_SS_TNEEEENS4_6LayoutINS5_IJSC_SC_SC_EEENS5_IJNSA_ILi0EEEST_ST_EEEEENS5_IJNS4_10UnderscoreESW_SW_EEEEENS4_23SM90_TMA_LOAD_MULTICASTENS4_14ComposedLayoutINS4_7SwizzleILi3ELi4ELi3EEENS4_18smem_ptr_flag_bitsILi8EEENSR_INS5_IJNSA_ILi8EEESI_EEENS5_IJSI_SC_EEEEEEEvNS4_8identityESZ_S19_vS1A_EENS_8epilogue10collective6detail29Sm90TmaWarpSpecializedAdapterINS1D_15DefaultEpilogueIaSK_SK_NS1C_6thread17LinearCombinationIaLi1EiiLNS1H_9ScaleType4KindE0ELNS_15FloatRoundStyleE2EaEENS1_15EpilogueDefaultEEEEEvvEEEEvNT_6ParamsE,"a",@progbits
	.sectionflags	@""
	.align	4
.nv.constant0._ZN7cutlass13device_kernelINS_4gemm6kernel13GemmUniversalIN4cute5tupleIJiiiiEEENS1_10collective13CollectiveMmaINS1_34MainloopSm90TmaGmmaWarpSpecializedILi5ENS5_IJNS4_1CILi4EEESB_NSA_ILi1EEEEEENS1_32KernelTmaWarpSpecializedPingpongEEENS5_IJNSA_ILi64EEENSA_ILi256EEENSA_ILi128EEEEEEaNS5_IJlSC_lEEEaSK_NS4_8TiledMMAINS4_8MMA_AtomIJNS4_4SM904GMMA27MMA_64x256x32_S32S8S8_SS_TNEEEENS4_6LayoutINS5_IJSC_SC_SC_EEENS5_IJNSA_ILi0EEEST_ST_EEEEENS5_IJNS4_10UnderscoreESW_SW_EEEEENS4_23SM90_TMA_LOAD_MULTICASTENS4_14ComposedLayoutINS4_7SwizzleILi3ELi4ELi3EEENS4_18smem_ptr_flag_bitsILi8EEENSR_INS5_IJNSA_ILi8EEESI_EEENS5_IJSI_SC_EEEEEEEvNS4_8identityESZ_S19_vS1A_EENS_8epilogue10collective6detail29Sm90TmaWarpSpecializedAdapterINS1D_15DefaultEpilogueIaSK_SK_NS1C_6thread17LinearCombinationIaLi1EiiLNS1H_9ScaleType4KindE0ELNS_15FloatRoundStyleE2EaEENS1_15EpilogueDefaultEEEEEvvEEEEvNT_6ParamsE:
	.zero		1664


//--------------------- SYMBOLS --------------------------

	.type		.nv.reservedSmem.offset0,@object
	.size		.nv.reservedSmem.offset0,0x4
	.type		__assertfail,@function
